	.headerflags	@"EF_CUDA_TEXMODE_UNIFIED EF_CUDA_64BIT_ADDRESS EF_CUDA_ACCELERATORS EF_CUDA_SM90 EF_CUDA_VIRTUAL_SM(EF_CUDA_SM90)"
	.elftype	@"ET_EXEC"


//--------------------- .nv.info                  --------------------------
	.section	.nv.info,"",@"SHT_CUDA_INFO"
	.align	4


	//----- nvinfo : EIATTR_REGCOUNT
	.align		4
        /*0000*/ 	.byte	0x04, 0x2f
        /*0002*/ 	.short	(.L_3 - .L_2)
	.align		4
.L_2:
        /*0004*/ 	.word	index@(triton_poi_fused__native_batch_norm_legit_no_training_relu_7)
        /*0008*/ 	.word	0x00000028


	//----- nvinfo : EIATTR_MIN_STACK_SIZE
	.align		4
.L_3:
        /*000c*/ 	.byte	0x04, 0x12
        /*000e*/ 	.short	(.L_5 - .L_4)
	.align		4
.L_4:
        /*0010*/ 	.word	index@(triton_poi_fused__native_batch_norm_legit_no_training_relu_7)
        /*0014*/ 	.word	0x00000000


	//----- nvinfo : EIATTR_FRAME_SIZE
	.align		4
.L_5:
        /*0018*/ 	.byte	0x04, 0x11
        /*001a*/ 	.short	(.L_7 - .L_6)
	.align		4
.L_6:
        /*001c*/ 	.word	index@(triton_poi_fused__native_batch_norm_legit_no_training_relu_7)
        /*0020*/ 	.word	0x00000000


	//----- nvinfo : EIATTR_MIN_STACK_SIZE
	.align		4
.L_7:
        /*0024*/ 	.byte	0x04, 0x12
        /*0026*/ 	.short	(.L_9 - .L_8)
	.align		4
.L_8:
        /*0028*/ 	.word	index@(triton_poi_fused__native_batch_norm_legit_no_training_relu_7)
        /*002c*/ 	.word	0x00000000
.L_9:


//--------------------- .nv.info.triton_poi_fused__native_batch_norm_legit_no_training_relu_7 --------------------------
	.section	.nv.info.triton_poi_fused__native_batch_norm_legit_no_training_relu_7,"",@"SHT_CUDA_INFO"
	.sectionflags	@""
	.align	4


	//----- nvinfo : EIATTR_CUDA_API_VERSION
	.align		4
        /*0000*/ 	.byte	0x04, 0x37
        /*0002*/ 	.short	(.L_11 - .L_10)
.L_10:
        /*0004*/ 	.word	0x0000007c


	//----- nvinfo : EIATTR_KPARAM_INFO
	.align		4
.L_11:
        /*0008*/ 	.byte	0x04, 0x17
        /*000a*/ 	.short	(.L_13 - .L_12)
.L_12:
        /*000c*/ 	.word	0x00000000
        /*0010*/ 	.short	0x0007
        /*0012*/ 	.short	0x0034
        /*0014*/ 	.byte	0x00, 0xf0, 0x11, 0x00


	//----- nvinfo : EIATTR_KPARAM_INFO
	.align		4
.L_13:
        /*0018*/ 	.byte	0x04, 0x17
        /*001a*/ 	.short	(.L_15 - .L_14)
.L_14:
        /*001c*/ 	.word	0x00000000
        /*0020*/ 	.short	0x0006
        /*0022*/ 	.short	0x0030
        /*0024*/ 	.byte	0x00, 0xf0, 0x11, 0x00


	//----- nvinfo : EIATTR_KPARAM_INFO
	.align		4
.L_15:
        /*0028*/ 	.byte	0x04, 0x17
        /*002a*/ 	.short	(.L_17 - .L_16)
.L_16:
        /*002c*/ 	.word	0x00000000
        /*0030*/ 	.short	0x0005
        /*0032*/ 	.short	0x0028
        /*0034*/ 	.byte	0x00, 0xf4, 0x21, 0x00


	//----- nvinfo : EIATTR_KPARAM_INFO
	.align		4
.L_17:
        /*0038*/ 	.byte	0x04, 0x17
        /*003a*/ 	.short	(.L_19 - .L_18)
.L_18:
        /*003c*/ 	.word	0x00000000
        /*0040*/ 	.short	0x0004
        /*0042*/ 	.short	0x0020
        /*0044*/ 	.byte	0x00, 0xf4, 0x21, 0x00


	//----- nvinfo : EIATTR_KPARAM_INFO
	.align		4
.L_19:
        /*0048*/ 	.byte	0x04, 0x17
        /*004a*/ 	.short	(.L_21 - .L_20)
.L_20:
        /*004c*/ 	.word	0x00000000
        /*0050*/ 	.short	0x0003
        /*0052*/ 	.short	0x0018
        /*0054*/ 	.byte	0x00, 0xf4, 0x21, 0x00


	//----- nvinfo : EIATTR_KPARAM_INFO
	.align		4
.L_21:
        /*0058*/ 	.byte	0x04, 0x17
        /*005a*/ 	.short	(.L_23 - .L_22)
.L_22:
        /*005c*/ 	.word	0x00000000
        /*0060*/ 	.short	0x0002
        /*0062*/ 	.short	0x0010
        /*0064*/ 	.byte	0x00, 0xf4, 0x21, 0x00


	//----- nvinfo : EIATTR_KPARAM_INFO
	.align		4
.L_23:
        /*0068*/ 	.byte	0x04, 0x17
        /*006a*/ 	.short	(.L_25 - .L_24)
.L_24:
        /*006c*/ 	.word	0x00000000
        /*0070*/ 	.short	0x0001
        /*0072*/ 	.short	0x0008
        /*0074*/ 	.byte	0x00, 0xf4, 0x21, 0x00


	//----- nvinfo : EIATTR_KPARAM_INFO
	.align		4
.L_25:
        /*0078*/ 	.byte	0x04, 0x17
        /*007a*/ 	.short	(.L_27 - .L_26)
.L_26:
        /*007c*/ 	.word	0x00000000
        /*0080*/ 	.short	0x0000
        /*0082*/ 	.short	0x0000
        /*0084*/ 	.byte	0x00, 0xf4, 0x21, 0x00


	//----- nvinfo : EIATTR_SPARSE_MMA_MASK
	.align		4
.L_27:
        /*0088*/ 	.byte	0x03, 0x50
        /*008a*/ 	.short	0x0000


	//----- nvinfo : EIATTR_MAXREG_COUNT
	.align		4
        /*008c*/ 	.byte	0x03, 0x1b
        /*008e*/ 	.short	0x00ff


	//----- nvinfo : EIATTR_EXIT_INSTR_OFFSETS
	.align		4
        /*0090*/ 	.byte	0x04, 0x1c
        /*0092*/ 	.short	(.L_29 - .L_28)


	//   ....[0]....
.L_28:
        /*0094*/ 	.word	0x00001de0


	//   ....[1]....
        /*0098*/ 	.word	0x00001e80


	//----- nvinfo : EIATTR_REQNTID
	.align		4
.L_29:
        /*009c*/ 	.byte	0x04, 0x10
        /*009e*/ 	.short	(.L_31 - .L_30)
.L_30:
        /*00a0*/ 	.word	0x00000100
        /*00a4*/ 	.word	0x00000001
        /*00a8*/ 	.word	0x00000001


	//----- nvinfo : EIATTR_CBANK_PARAM_SIZE
	.align		4
.L_31:
        /*00ac*/ 	.byte	0x03, 0x19
        /*00ae*/ 	.short	0x0038


	//----- nvinfo : EIATTR_PARAM_CBANK
	.align		4
        /*00b0*/ 	.byte	0x04, 0x0a
        /*00b2*/ 	.short	(.L_33 - .L_32)
	.align		4
.L_32:
        /*00b4*/ 	.word	index@(.nv.constant0.triton_poi_fused__native_batch_norm_legit_no_training_relu_7)
        /*00b8*/ 	.short	0x0210
        /*00ba*/ 	.short	0x0038


	//----- nvinfo : EIATTR_SW_WAR
	.align		4
.L_33:
        /*00bc*/ 	.byte	0x04, 0x36
        /*00be*/ 	.short	(.L_35 - .L_34)
.L_34:
        /*00c0*/ 	.word	0x00000008
.L_35:


//--------------------- .nv.callgraph             --------------------------
	.section	.nv.callgraph,"",@"SHT_CUDA_CALLGRAPH"
	.align	4
	.sectionentsize	8
	.align		4
        /*0000*/ 	.word	0x00000000
	.align		4
        /*0004*/ 	.word	0xffffffff
	.align		4
        /*0008*/ 	.word	0x00000000
	.align		4
        /*000c*/ 	.word	0xfffffffe
	.align		4
        /*0010*/ 	.word	0x00000000
	.align		4
        /*0014*/ 	.word	0xfffffffd
	.align		4
        /*0018*/ 	.word	0x00000000
	.align		4
        /*001c*/ 	.word	0xfffffffc


//--------------------- .nv.constant4             --------------------------
	.section	.nv.constant4,"a",@progbits
	.align	8
	.align		8
.nv.constant4:
        /*0000*/ 	.dword	_$_str
	.align		8
        /*0008*/ 	.dword	_$_str_$_2


//--------------------- .text.triton_poi_fused__native_batch_norm_legit_no_training_relu_7 --------------------------
	.section	.text.triton_poi_fused__native_batch_norm_legit_no_training_relu_7,"ax",@progbits
	.sectionflags	@"SHF_BARRIERS=1"
	.align	128
        .global         triton_poi_fused__native_batch_norm_legit_no_training_relu_7
        .type           triton_poi_fused__native_batch_norm_legit_no_training_relu_7,@function
        .size           triton_poi_fused__native_batch_norm_legit_no_training_relu_7,(.L_x_1 - triton_poi_fused__native_batch_norm_legit_no_training_relu_7)
        .other          triton_poi_fused__native_batch_norm_legit_no_training_relu_7,@"STO_CUDA_ENTRY STV_DEFAULT"
triton_poi_fused__native_batch_norm_legit_no_training_relu_7:
.text.triton_poi_fused__native_batch_norm_legit_no_training_relu_7:
[----:B------:R-:W0:Y:S01]  /*0000*/  LDC R1, c[0x0][0x28] ;  /* 0x00000a00ff017b82 */ /* 0x000e220000000800 */
[----:B------:R-:W1:Y:S01]  /*0010*/  S2R R28, SR_CTAID.Y ;  /* 0x00000000001c7919 */ /* 0x000e620000002600 */
[----:B------:R-:W-:Y:S01]  /*0020*/  ULDC.64 UR6, c[0x0][0x208] ;  /* 0x0000820000067ab9 */ /* 0x000fe20000000a00 */
[----:B------:R-:W-:Y:S02]  /*0030*/  CS2R R8, SRZ ;  /* 0x0000000000087805 */ /* 0x000fe4000001ff00 */
[----:B------:R-:W-:Y:S01]  /*0040*/  CS2R R10, SRZ ;  /* 0x00000000000a7805 */ /* 0x000fe2000001ff00 */
[----:B------:R-:W2:Y:S01]  /*0050*/  S2R R24, SR_TID.X ;  /* 0x0000000000187919 */ /* 0x000ea20000002100 */
[----:B------:R-:W-:Y:S02]  /*0060*/  CS2R R20, SRZ ;  /* 0x0000000000147805 */ /* 0x000fe4000001ff00 */
[----:B------:R-:W-:Y:S01]  /*0070*/  CS2R R22, SRZ ;  /* 0x0000000000167805 */ /* 0x000fe2000001ff00 */
[----:B------:R-:W3:Y:S01]  /*0080*/  S2R R25, SR_CTAID.X ;  /* 0x0000000000197919 */ /* 0x000ee20000002500 */
[----:B-1----:R-:W-:-:S02]  /*0090*/  IMAD.SHL.U32 R28, R28, 0x40, RZ ;  /* 0x000000401c1c7824 */ /* 0x002fc400078e00ff */
[----:B--2---:R-:W-:Y:S01]  /*00a0*/  IMAD.SHL.U32 R3, R24, 0x4, RZ ;  /* 0x0000000418037824 */ /* 0x004fe200078e00ff */
[----:B------:R-:W-:Y:S01]  /*00b0*/  SHF.R.U32.HI R0, RZ, 0x4, R24 ;  /* 0x00000004ff007819 */ /* 0x000fe20000011618 */
[----:B---3--:R-:W-:-:S03]  /*00c0*/  IMAD.SHL.U32 R25, R25, 0x40, RZ ;  /* 0x0000004019197824 */ /* 0x008fc600078e00ff */
[----:B------:R-:W-:Y:S02]  /*00d0*/  LOP3.LUT R3, R28, 0x3c, R3, 0xf8, !PT ;  /* 0x0000003c1c037812 */ /* 0x000fe400078ef803 */
[----:B------:R-:W-:Y:S02]  /*00e0*/  SGXT.U32 R0, R0, 0x4 ;  /* 0x000000040000781a */ /* 0x000fe40000000000 */
[C---:B------:R-:W-:Y:S01]  /*00f0*/  ISETP.GE.AND P0, PT, R3.reuse, 0x600, PT ;  /* 0x000006000300780c */ /* 0x040fe20003f06270 */
[----:B------:R-:W-:Y:S01]  /*0100*/  IMAD.HI R2, R3, 0x2aaaaaab, RZ ;  /* 0x2aaaaaab03027827 */ /* 0x000fe200078e02ff */
[----:B------:R-:W-:Y:S02]  /*0110*/  LOP3.LUT R6, R25, 0x10, R0, 0xfe, !PT ;  /* 0x0000001019067812 */ /* 0x000fe400078efe00 */
[----:B------:R-:W-:Y:S02]  /*0120*/  LOP3.LUT R7, R25, 0x30, R0, 0xfe, !PT ;  /* 0x0000003019077812 */ /* 0x000fe400078efe00 */
[----:B------:R-:W-:-:S02]  /*0130*/  SHF.R.U32.HI R5, RZ, 0x1f, R2 ;  /* 0x0000001fff057819 */ /* 0x000fc40000011602 */
[----:B------:R-:W-:Y:S02]  /*0140*/  ISETP.LT.AND P2, PT, R6, 0x3c1, !P0 ;  /* 0x000003c10600780c */ /* 0x000fe40004741270 */
[----:B------:R-:W-:Y:S02]  /*0150*/  LEA.HI.SX32 R2, R2, R5, 0x1a ;  /* 0x0000000502027211 */ /* 0x000fe400078fd2ff */
[----:B------:R-:W-:Y:S01]  /*0160*/  LOP3.LUT R6, R25, 0x20, R0, 0xfe, !PT ;  /* 0x0000002019067812 */ /* 0x000fe200078efe00 */
[----:B------:R-:W1:Y:S01]  /*0170*/  LDC.64 R4, c[0x0][0x210] ;  /* 0x00008400ff047b82 */ /* 0x000e620000000a00 */
[----:B------:R-:W-:Y:S01]  /*0180*/  LOP3.LUT R0, R25, R0, RZ, 0xfc, !PT ;  /* 0x0000000019007212 */ /* 0x000fe200078efcff */
[----:B------:R-:W-:Y:S01]  /*0190*/  IMAD R29, R2, -0x180, R3 ;  /* 0xfffffe80021d7824 */ /* 0x000fe200078e0203 */
[----:B------:R-:W-:Y:S02]  /*01a0*/  ISETP.LT.AND P3, PT, R6, 0x3c1, !P0 ;  /* 0x000003c10600780c */ /* 0x000fe40004761270 */
[----:B------:R-:W-:Y:S01]  /*01b0*/  ISETP.LT.AND P1, PT, R0, 0x3c1, !P0 ;  /* 0x000003c10000780c */ /* 0x000fe20004721270 */
[----:B------:R-:W-:Y:S01]  /*01c0*/  IMAD R3, R2, 0x5a180, R29 ;  /* 0x0005a18002037824 */ /* 0x000fe200078e021d */
[----:B------:R-:W-:-:S03]  /*01d0*/  ISETP.LT.AND P4, PT, R7, 0x3c1, !P0 ;  /* 0x000003c10700780c */ /* 0x000fc60004781270 */
[----:B------:R-:W-:Y:S02]  /*01e0*/  IMAD R17, R0, 0x180, R3 ;  /* 0x0000018000117824 */ /* 0x000fe400078e0203 */
[----:B------:R-:W2:Y:S02]  /*01f0*/  LDC.64 R2, c[0x0][0x218] ;  /* 0x00008600ff027b82 */ /* 0x000ea40000000a00 */
[C---:B------:R-:W-:Y:S02]  /*0200*/  VIADD R19, R17.reuse, 0x1800 ;  /* 0x0000180011137836 */ /* 0x040fe40000000000 */
[C---:B------:R-:W-:Y:S02]  /*0210*/  VIADD R27, R17.reuse, 0x3000 ;  /* 0x00003000111b7836 */ /* 0x040fe40000000000 */
[----:B------:R-:W-:Y:S01]  /*0220*/  VIADD R31, R17, 0x4800 ;  /* 0x00004800111f7836 */ /* 0x000fe20000000000 */
[----:B------:R-:W-:Y:S02]  /*0230*/  LOP3.LUT R0, R25, 0x3f, R24, 0xf8, !PT ;  /* 0x0000003f19007812 */ /* 0x000fe400078ef818 */
[----:B------:R-:W-:-:S02]  /*0240*/  SHF.R.U32.HI R25, RZ, 0x6, R24 ;  /* 0x00000006ff197819 */ /* 0x000fc40000011618 */
[----:B------:R-:W-:Y:S01]  /*0250*/  CS2R R6, SRZ ;  /* 0x0000000000067805 */ /* 0x000fe2000001ff00 */
[----:B-1----:R-:W-:-:S04]  /*0260*/  IMAD.WIDE R16, R17, 0x4, R4 ;  /* 0x0000000411107825 */ /* 0x002fc800078e0204 */
[----:B--2---:R-:W-:Y:S01]  /*0270*/  IMAD.WIDE R32, R29, 0x4, R2 ;  /* 0x000000041d207825 */ /* 0x004fe200078e0202 */
[----:B------:R-:W-:Y:S01]  /*0280*/  SGXT.U32 R25, R25, 0x2 ;  /* 0x000000021919781a */ /* 0x000fe20000000000 */
[----:B------:R-:W1:Y:S01]  /*0290*/  LDC.64 R2, c[0x0][0x220] ;  /* 0x00008800ff027b82 */ /* 0x000e620000000a00 */
[----:B------:R-:W2:Y:S01]  /*02a0*/  @P1 LDG.E.EL.128 R8, desc[UR6][R16.64] ;  /* 0x0000000610081981 */ /* 0x000ea2000c2e1d00 */
[----:B------:R-:W-:-:S04]  /*02b0*/  IMAD.WIDE R18, R19, 0x4, R4 ;  /* 0x0000000413127825 */ /* 0x000fc800078e0204 */
[----:B------:R-:W-:-:S04]  /*02c0*/  IMAD.WIDE R26, R27, 0x4, R4 ;  /* 0x000000041b1a7825 */ /* 0x000fc800078e0204 */
[----:B------:R-:W-:Y:S01]  /*02d0*/  IMAD.WIDE R30, R31, 0x4, R4 ;  /* 0x000000041f1e7825 */ /* 0x000fe200078e0204 */
[----:B------:R-:W-:Y:S02]  /*02e0*/  CS2R R4, SRZ ;  /* 0x0000000000047805 */ /* 0x000fe4000001ff00 */
[----:B------:R-:W-:Y:S02]  /*02f0*/  LOP3.LUT R28, R25, R28, RZ, 0xfc, !PT ;  /* 0x0000001c191c7212 */ /* 0x000fe400078efcff */
[----:B------:R-:W-:Y:S01]  /*0300*/  CS2R R24, SRZ ;  /* 0x0000000000187805 */ /* 0x000fe2000001ff00 */
[----:B------:R-:W3:Y:S04]  /*0310*/  @P2 LDG.E.EL.128 R20, desc[UR6][R18.64] ;  /* 0x0000000612142981 */ /* 0x000ee8000c2e1d00 */
[----:B------:R4:W5:Y:S01]  /*0320*/  @P3 LDG.E.EL.128 R4, desc[UR6][R26.64] ;  /* 0x000000061a043981 */ /* 0x000962000c2e1d00 */
[----:B-1----:R-:W-:Y:S01]  /*0330*/  IMAD.WIDE R2, R29, 0x4, R2 ;  /* 0x000000041d027825 */ /* 0x002fe200078e0202 */
[----:B0---4-:R-:W-:-:S02]  /*0340*/  CS2R R26, SRZ ;  /* 0x00000000001a7805 */ /* 0x011fc4000001ff00 */
[----:B------:R-:W-:Y:S02]  /*0350*/  CS2R R12, SRZ ;  /* 0x00000000000c7805 */ /* 0x000fe4000001ff00 */
[----:B------:R-:W-:Y:S02]  /*0360*/  CS2R R14, SRZ ;  /* 0x00000000000e7805 */ /* 0x000fe4000001ff00 */
[----:B------:R-:W-:Y:S02]  /*0370*/  CS2R R16, SRZ ;  /* 0x0000000000107805 */ /* 0x000fe4000001ff00 */
[----:B------:R-:W-:Y:S01]  /*0380*/  CS2R R18, SRZ ;  /* 0x0000000000127805 */ /* 0x000fe2000001ff00 */
[----:B------:R0:W4:Y:S04]  /*0390*/  @!P0 LDG.E.EL.128 R24, desc[UR6][R2.64] ;  /* 0x0000000602188981 */ /* 0x000128000c2e1d00 */
[----:B------:R-:W2:Y:S04]  /*03a0*/  @P4 LDG.E.EL.128 R12, desc[UR6][R30.64] ;  /* 0x000000061e0c4981 */ /* 0x000ea8000c2e1d00 */
[----:B------:R-:W2:Y:S01]  /*03b0*/  @!P0 LDG.E.EL.128 R16, desc[UR6][R32.64] ;  /* 0x0000000620108981 */ /* 0x000ea2000c2e1d00 */
[----:B0-----:R-:W-:-:S02]  /*03c0*/  IMAD.MOV.U32 R2, RZ, RZ, 0x3e800000 ;  /* 0x3e800000ff027424 */ /* 0x001fc400078e00ff */
[----:B----4-:R-:W-:Y:S01]  /*03d0*/  FADD R24, R24, 0.0010000000474974513054 ;  /* 0x3a83126f18187421 */ /* 0x010fe20000000000 */
[----:B------:R-:W-:-:S05]  /*03e0*/  FADD R27, R27, 0.0010000000474974513054 ;  /* 0x3a83126f1b1b7421 */ /* 0x000fca0000000000 */
[----:B------:R-:W0:Y:S01]  /*03f0*/  MUFU.SQRT R24, R24 ;  /* 0x0000001800187308 */ /* 0x000e220000002000 */
[C---:B--2---:R-:W-:Y:S01]  /*0400*/  FADD R8, -R16.reuse, R8 ;  /* 0x0000000810087221 */ /* 0x044fe20000000100 */
[C---:B---3--:R-:W-:Y:S01]  /*0410*/  FADD R20, -R16.reuse, R20 ;  /* 0x0000001410147221 */ /* 0x048fe20000000100 */
[C---:B-----5:R-:W-:Y:S01]  /*0420*/  FADD R4, -R16.reuse, R4 ;  /* 0x0000000410047221 */ /* 0x060fe20000000100 */
[----:B------:R-:W-:Y:S01]  /*0430*/  FADD R12, -R16, R12 ;  /* 0x0000000c100c7221 */ /* 0x000fe20000000100 */
[C---:B------:R-:W-:Y:S01]  /*0440*/  FADD R10, -R18.reuse, R10 ;  /* 0x0000000a120a7221 */ /* 0x040fe20000000100 */
[C---:B------:R-:W-:Y:S01]  /*0450*/  FADD R16, -R18.reuse, R22 ;  /* 0x0000001612107221 */ /* 0x040fe20000000100 */
[C---:B------:R-:W-:Y:S01]  /*0460*/  FADD R6, -R18.reuse, R6 ;  /* 0x0000000612067221 */ /* 0x040fe20000000100 */
[----:B------:R-:W-:Y:S02]  /*0470*/  FADD R18, -R18, R14 ;  /* 0x0000000e12127221 */ /* 0x000fe40000000100 */
[----:B------:R-:W1:Y:S01]  /*0480*/  MUFU.SQRT R14, R27 ;  /* 0x0000001b000e7308 */ /* 0x000e620000002000 */
[----:B------:R-:W-:Y:S01]  /*0490*/  FADD R26, R26, 0.0010000000474974513054 ;  /* 0x3a83126f1a1a7421 */ /* 0x000fe20000000000 */
[C---:B------:R-:W-:Y:S01]  /*04a0*/  FADD R9, -R17.reuse, R9 ;  /* 0x0000000911097221 */ /* 0x040fe20000000100 */
[C---:B------:R-:W-:Y:S01]  /*04b0*/  FADD R21, -R17.reuse, R21 ;  /* 0x0000001511157221 */ /* 0x040fe20000000100 */
[C---:B------:R-:W-:Y:S01]  /*04c0*/  FADD R5, -R17.reuse, R5 ;  /* 0x0000000511057221 */ /* 0x040fe20000000100 */
[----:B------:R-:W-:Y:S01]  /*04d0*/  FADD R13, -R17, R13 ;  /* 0x0000000d110d7221 */ /* 0x000fe20000000100 */
[----:B0-----:R-:W-:-:S02]  /*04e0*/  FSETP.GT.AND P6, PT, R24, 8.50705917302346158658e+37, PT ;  /* 0x7e8000001800780b */ /* 0x001fc40003fc4000 */
[----:B------:R-:W0:Y:S01]  /*04f0*/  MUFU.SQRT R17, R26 ;  /* 0x0000001a00117308 */ /* 0x000e220000002000 */
[----:B------:R-:W-:Y:S01]  /*0500*/  FADD R25, R25, 0.0010000000474974513054 ;  /* 0x3a83126f19197421 */ /* 0x000fe20000000000 */
[----:B------:R-:W-:Y:S02]  /*0510*/  FSETP.GEU.AND P1, PT, R24, 1.175494350822287508e-38, PT ;  /* 0x008000001800780b */ /* 0x000fe40003f2e000 */
[----:B-1----:R-:W-:-:S04]  /*0520*/  FSETP.GT.AND P4, PT, R14, 8.50705917302346158658e+37, PT ;  /* 0x7e8000000e00780b */ /* 0x002fc80003f84000 */
[----:B------:R-:W1:Y:S01]  /*0530*/  MUFU.SQRT R25, R25 ;  /* 0x0000001900197308 */ /* 0x000e620000002000 */
[----:B------:R-:W-:Y:S02]  /*0540*/  FSETP.GEU.AND P5, PT, R14, 1.175494350822287508e-38, PT ;  /* 0x008000000e00780b */ /* 0x000fe40003fae000 */
[----:B------:R-:W-:Y:S01]  /*0550*/  FSEL R30, R2, 1, P6 ;  /* 0x3f800000021e7808 */ /* 0x000fe20003000000 */
[----:B------:R-:W-:Y:S01]  /*0560*/  @P6 FMUL R24, R24, 0.25 ;  /* 0x3e80000018186820 */ /* 0x000fe20000400000 */
[----:B0-----:R-:W-:-:S03]  /*0570*/  FSETP.GT.AND P6, PT, R17, 8.50705917302346158658e+37, PT ;  /* 0x7e8000001100780b */ /* 0x001fc60003fc4000 */
[----:B------:R-:W-:Y:S01]  /*0580*/  @!P1 FMUL R24, R24, 16777216 ;  /* 0x4b80000018189820 */ /* 0x000fe20000400000 */
[----:B------:R-:W-:Y:S01]  /*0590*/  @!P1 FMUL R30, R30, 16777216 ;  /* 0x4b8000001e1e9820 */ /* 0x000fe20000400000 */
[----:B------:R-:W-:Y:S01]  /*05a0*/  FSETP.GEU.AND P1, PT, R17, 1.175494350822287508e-38, PT ;  /* 0x008000001100780b */ /* 0x000fe20003f2e000 */
[----:B------:R-:W-:Y:S01]  /*05b0*/  @P4 FMUL R14, R14, 0.25 ;  /* 0x3e8000000e0e4820 */ /* 0x000fe20000400000 */
[----:B-1----:R-:W-:-:S03]  /*05c0*/  FSETP.GT.AND P2, PT, R25, 8.50705917302346158658e+37, PT ;  /* 0x7e8000001900780b */ /* 0x002fc60003f44000 */
[----:B------:R-:W-:Y:S01]  /*05d0*/  @!P5 FMUL R14, R14, 16777216 ;  /* 0x4b8000000e0ed820 */ /* 0x000fe20000400000 */
[----:B------:R-:W-:Y:S02]  /*05e0*/  FSETP.GEU.AND P3, PT, R25, 1.175494350822287508e-38, PT ;  /* 0x008000001900780b */ /* 0x000fe40003f6e000 */
[----:B------:R-:W-:-:S03]  /*05f0*/  @P6 FMUL R17, R17, 0.25 ;  /* 0x3e80000011116820 */ /* 0x000fc60000400000 */
[----:B------:R-:W0:Y:S01]  /*0600*/  MUFU.RCP R14, R14 ;  /* 0x0000000e000e7308 */ /* 0x000e220000001000 */
[C---:B------:R-:W-:Y:S01]  /*0610*/  FADD R11, -R19.reuse, R11 ;  /* 0x0000000b130b7221 */ /* 0x040fe20000000100 */
[C---:B------:R-:W-:Y:S01]  /*0620*/  FADD R22, -R19.reuse, R23 ;  /* 0x0000001713167221 */ /* 0x040fe20000000100 */
[----:B------:R-:W-:Y:S01]  /*0630*/  FADD R7, -R19, R7 ;  /* 0x0000000713077221 */ /* 0x000fe20000000100 */
[----:B------:R-:W-:Y:S01]  /*0640*/  @!P1 FMUL R17, R17, 16777216 ;  /* 0x4b80000011119820 */ /* 0x000fe20000400000 */
[----:B------:R-:W-:Y:S01]  /*0650*/  FADD R19, -R19, R15 ;  /* 0x0000000f13137221 */ /* 0x000fe20000000100 */
[----:B------:R-:W-:Y:S01]  /*0660*/  FSEL R15, R2, 1, P4 ;  /* 0x3f800000020f7808 */ /* 0x000fe20002000000 */
[----:B------:R-:W-:-:S03]  /*0670*/  @P2 FMUL R25, R25, 0.25 ;  /* 0x3e80000019192820 */ /* 0x000fc60000400000 */
[----:B------:R-:W1:Y:S01]  /*0680*/  MUFU.RCP R17, R17 ;  /* 0x0000001100117308 */ /* 0x000e620000001000 */
[----:B------:R-:W-:Y:S01]  /*0690*/  @!P5 FMUL R15, R15, 16777216 ;  /* 0x4b8000000f0fd820 */ /* 0x000fe20000400000 */
[----:B------:R-:W-:-:S03]  /*06a0*/  @!P3 FMUL R25, R25, 16777216 ;  /* 0x4b8000001919b820 */ /* 0x000fc60000400000 */
[----:B0-----:R-:W-:Y:S01]  /*06b0*/  FMUL R26, R14, R15 ;  /* 0x0000000f0e1a7220 */ /* 0x001fe20000400000 */
[C---:B------:R-:W-:Y:S02]  /*06c0*/  FSEL R14, R2.reuse, 1, P6 ;  /* 0x3f800000020e7808 */ /* 0x040fe40003000000 */
[----:B------:R1:W0:Y:S01]  /*06d0*/  MUFU.RCP R34, R25 ;  /* 0x0000001900227308 */ /* 0x0002220000001000 */
[----:B------:R-:W-:Y:S02]  /*06e0*/  FSEL R3, R2, 1, P2 ;  /* 0x3f80000002037808 */ /* 0x000fe40001000000 */
[----:B------:R-:W-:-:S03]  /*06f0*/  @!P1 FMUL R14, R14, 16777216 ;  /* 0x4b8000000e0e9820 */ /* 0x000fc60000400000 */
[----:B------:R-:W-:Y:S01]  /*0700*/  @!P3 FMUL R3, R3, 16777216 ;  /* 0x4b8000000303b820 */ /* 0x000fe20000400000 */
[----:B-1----:R-:W-:Y:S01]  /*0710*/  FMUL R25, R17, R14 ;  /* 0x0000000e11197220 */ /* 0x002fe20000400000 */
[----:B------:R1:W2:Y:S03]  /*0720*/  MUFU.RCP R27, R24 ;  /* 0x00000018001b7308 */ /* 0x0002a60000001000 */
[----:B------:R-:W-:Y:S01]  /*0730*/  FMUL R15, R25, R6 ;  /* 0x00000006190f7220 */ /* 0x000fe20000400000 */
[----:B0-----:R-:W-:Y:S02]  /*0740*/  FMUL R34, R34, R3 ;  /* 0x0000000322227220 */ /* 0x001fe40000400000 */
[----:B------:R-:W0:Y:S01]  /*0750*/  LDC.64 R2, c[0x0][0x228] ;  /* 0x00008a00ff027b82 */ /* 0x000e220000000a00 */
[----:B-1----:R-:W-:-:S07]  /*0760*/  FMUL R24, R26, R7 ;  /* 0x000000071a187220 */ /* 0x002fce0000400000 */
[----:B------:R-:W1:Y:S01]  /*0770*/  LDC.64 R6, c[0x0][0x230] ;  /* 0x00008c00ff067b82 */ /* 0x000e620000000a00 */
[C---:B------:R-:W-:Y:S01]  /*0780*/  FMUL R14, R26.reuse, R19 ;  /* 0x000000131a0e7220 */ /* 0x040fe20000400000 */
[C---:B------:R-:W-:Y:S01]  /*0790*/  FMUL R22, R26.reuse, R22 ;  /* 0x000000161a167220 */ /* 0x040fe20000400000 */
[----:B--2---:R-:W-:Y:S01]  /*07a0*/  FMUL R27, R27, R30 ;  /* 0x0000001e1b1b7220 */ /* 0x004fe20000400000 */
[----:B------:R-:W-:Y:S01]  /*07b0*/  FMUL R26, R26, R11 ;  /* 0x0000000b1a1a7220 */ /* 0x000fe20000400000 */
[C---:B------:R-:W-:Y:S01]  /*07c0*/  FMUL R23, R25.reuse, R18 ;  /* 0x0000001219177220 */ /* 0x040fe20000400000 */
[C---:B------:R-:W-:Y:S01]  /*07d0*/  FMUL R11, R25.reuse, R16 ;  /* 0x00000010190b7220 */ /* 0x040fe20000400000 */
[----:B------:R-:W-:Y:S01]  /*07e0*/  FMUL R25, R25, R10 ;  /* 0x0000000a19197220 */ /* 0x000fe20000400000 */
[C---:B------:R-:W-:Y:S01]  /*07f0*/  FMUL R10, R34.reuse, R13 ;  /* 0x0000000d220a7220 */ /* 0x040fe20000400000 */
[C---:B------:R-:W-:Y:S01]  /*0800*/  FMUL R30, R34.reuse, R5 ;  /* 0x00000005221e7220 */ /* 0x040fe20000400000 */
[C---:B------:R-:W-:Y:S01]  /*0810*/  FMUL R32, R34.reuse, R21 ;  /* 0x0000001522207220 */ /* 0x040fe20000400000 */
[----:B------:R-:W-:Y:S01]  /*0820*/  FMUL R34, R34, R9 ;  /* 0x0000000922227220 */ /* 0x000fe20000400000 */
[C---:B------:R-:W-:Y:S01]  /*0830*/  FMUL R13, R27.reuse, R8 ;  /* 0x000000081b0d7220 */ /* 0x040fe20000400000 */
[----:B------:R-:W-:Y:S01]  /*0840*/  FMUL R31, R27, R4 ;  /* 0x000000041b1f7220 */ /* 0x000fe20000400000 */
[----:B------:R-:W-:-:S02]  /*0850*/  CS2R R16, SRZ ;  /* 0x0000000000107805 */ /* 0x000fc4000001ff00 */
[----:B------:R-:W-:Y:S02]  /*0860*/  CS2R R18, SRZ ;  /* 0x0000000000127805 */ /* 0x000fe4000001ff00 */
[----:B------:R-:W-:Y:S01]  /*0870*/  CS2R R4, SRZ ;  /* 0x0000000000047805 */ /* 0x000fe2000001ff00 */
[----:B0-----:R-:W-:-:S05]  /*0880*/  IMAD.WIDE R2, R29, 0x4, R2 ;  /* 0x000000041d027825 */ /* 0x001fca00078e0202 */
[----:B------:R0:W2:Y:S01]  /*0890*/  @!P0 LDG.E.EL.128 R16, desc[UR6][R2.64] ;  /* 0x0000000602108981 */ /* 0x0000a2000c2e1d00 */
[----:B-1----:R-:W-:Y:S01]  /*08a0*/  IMAD.WIDE R8, R29, 0x4, R6 ;  /* 0x000000041d087825 */ /* 0x002fe200078e0206 */
[----:B------:R-:W-:-:S06]  /*08b0*/  CS2R R6, SRZ ;  /* 0x0000000000067805 */ /* 0x000fcc000001ff00 */
[----:B------:R-:W2:Y:S01]  /*08c0*/  @!P0 LDG.E.EL.128 R4, desc[UR6][R8.64] ;  /* 0x0000000608048981 */ /* 0x000ea2000c2e1d00 */
[----:B0-----:R-:W0:Y:S01]  /*08d0*/  S2R R3, SR_TID.X ;  /* 0x0000000000037919 */ /* 0x001e220000002100 */
[----:B------:R-:W1:Y:S01]  /*08e0*/  S2UR UR5, SR_CgaCtaId ;  /* 0x00000000000579c3 */ /* 0x000e620000008800 */
[C---:B------:R-:W-:Y:S01]  /*08f0*/  FMUL R33, R27.reuse, R20 ;  /* 0x000000141b217220 */ /* 0x040fe20000400000 */
[----:B------:R-:W-:Y:S01]  /*0900*/  FMUL R21, R27, R12 ;  /* 0x0000000c1b157220 */ /* 0x000fe20000400000 */
[----:B------:R-:W-:Y:S02]  /*0910*/  UMOV UR4, 0x400 ;  /* 0x0000040000047882 */ /* 0x000fe40000000000 */
[----:B-1----:R-:W-:Y:S01]  /*0920*/  UPRMT UR4, UR5, 0x654, UR4 ;  /* 0x0000065405047896 */ /* 0x002fe20008000004 */
[----:B------:R-:W-:-:S04]  /*0930*/  ISETP.GE.AND P0, PT, R0, 0x3c1, PT ;  /* 0x000003c10000780c */ /* 0x000fc80003f06270 */
[----:B------:R-:W-:Y:S01]  /*0940*/  ISETP.LT.AND P6, PT, R28, 0x600, !P0 ;  /* 0x000006001c00780c */ /* 0x000fe200047c1270 */
[-CC-:B--2---:R-:W-:Y:S01]  /*0950*/  FFMA R13, R13, R16.reuse, R4.reuse ;  /* 0x000000100d0d7223 */ /* 0x184fe20000000004 */
[-CC-:B------:R-:W-:Y:S01]  /*0960*/  FFMA R12, R33, R16.reuse, R4.reuse ;  /* 0x00000010210c7223 */ /* 0x180fe20000000004 */
[-CC-:B------:R-:W-:Y:S01]  /*0970*/  FFMA R2, R31, R16.reuse, R4.reuse ;  /* 0x000000101f027223 */ /* 0x180fe20000000004 */
[----:B------:R-:W-:Y:S01]  /*0980*/  FFMA R4, R21, R16, R4 ;  /* 0x0000001015047223 */ /* 0x000fe20000000004 */
[-CC-:B------:R-:W-:Y:S01]  /*0990*/  FFMA R34, R34, R17.reuse, R5.reuse ;  /* 0x0000001122227223 */ /* 0x180fe20000000005 */
[-CC-:B------:R-:W-:Y:S01]  /*09a0*/  FFMA R32, R32, R17.reuse, R5.reuse ;  /* 0x0000001120207223 */ /* 0x180fe20000000005 */
[-CC-:B------:R-:W-:Y:S01]  /*09b0*/  FFMA R30, R30, R17.reuse, R5.reuse ;  /* 0x000000111e1e7223 */ /* 0x180fe20000000005 */
[----:B------:R-:W-:Y:S01]  /*09c0*/  FFMA R10, R10, R17, R5 ;  /* 0x000000110a0a7223 */ /* 0x000fe20000000005 */
[-CC-:B------:R-:W-:Y:S01]  /*09d0*/  FFMA R25, R25, R18.reuse, R6.reuse ;  /* 0x0000001219197223 */ /* 0x180fe20000000006 */
[-CC-:B------:R-:W-:Y:S01]  /*09e0*/  FFMA R11, R11, R18.reuse, R6.reuse ;  /* 0x000000120b0b7223 */ /* 0x180fe20000000006 */
[-CC-:B------:R-:W-:Y:S01]  /*09f0*/  FFMA R16, R15, R18.reuse, R6.reuse ;  /* 0x000000120f107223 */ /* 0x180fe20000000006 */
[----:B------:R-:W-:Y:S01]  /*0a00*/  FFMA R23, R23, R18, R6 ;  /* 0x0000001217177223 */ /* 0x000fe20000000006 */
[----:B0-----:R-:W-:Y:S01]  /*0a10*/  IMAD.SHL.U32 R5, R3, 0x100, RZ ;  /* 0x0000010003057824 */ /* 0x001fe200078e00ff */
[----:B------:R-:W-:-:S04]  /*0a20*/  SHF.R.U32.HI R18, RZ, 0x4, R3 ;  /* 0x00000004ff127819 */ /* 0x000fc80000011603 */
[----:B------:R-:W-:Y:S02]  /*0a30*/  SGXT.U32 R18, R18, 0x4 ;  /* 0x000000041212781a */ /* 0x000fe40000000000 */
[----:B------:R-:W-:-:S04]  /*0a40*/  LOP3.LUT R5, R5, 0xf00, RZ, 0xc0, !PT ;  /* 0x00000f0005057812 */ /* 0x000fc800078ec0ff */
[C---:B------:R-:W-:Y:S02]  /*0a50*/  LOP3.LUT R18, R5.reuse, R18, RZ, 0xfc, !PT ;  /* 0x0000001205127212 */ /* 0x040fe400078efcff */
[C---:B------:R-:W-:Y:S02]  /*0a60*/  LEA.HI R21, R5.reuse, UR4, RZ, 0x1c ;  /* 0x0000000405157c11 */ /* 0x040fe4000f8fe0ff */
[C---:B------:R-:W-:Y:S02]  /*0a70*/  LOP3.LUT R6, R5.reuse, 0x40, RZ, 0xfc, !PT ;  /* 0x0000004005067812 */ /* 0x040fe400078efcff */
[C---:B------:R-:W-:Y:S02]  /*0a80*/  LOP3.LUT R8, R5.reuse, 0x80, RZ, 0xfc, !PT ;  /* 0x0000008005087812 */ /* 0x040fe400078efcff */
[----:B------:R-:W-:Y:S02]  /*0a90*/  LOP3.LUT R9, R5, 0xc0, RZ, 0xfc, !PT ;  /* 0x000000c005097812 */ /* 0x000fe400078efcff */
[----:B------:R-:W-:Y:S01]  /*0aa0*/  LOP3.LUT R5, R28, 0x38, RZ, 0xfc, !PT ;  /* 0x000000381c057812 */ /* 0x000fe200078efcff */
[-CC-:B------:R-:W-:Y:S01]  /*0ab0*/  FFMA R26, R26, R19.reuse, R7.reuse ;  /* 0x000000131a1a7223 */ /* 0x180fe20000000007 */
[-CC-:B------:R-:W-:Y:S01]  /*0ac0*/  FFMA R22, R22, R19.reuse, R7.reuse ;  /* 0x0000001316167223 */ /* 0x180fe20000000007 */
[-CC-:B------:R-:W-:Y:S01]  /*0ad0*/  FFMA R20, R24, R19.reuse, R7.reuse ;  /* 0x0000001318147223 */ /* 0x180fe20000000007 */
[----:B------:R-:W-:Y:S01]  /*0ae0*/  FFMA R14, R14, R19, R7 ;  /* 0x000000130e0e7223 */ /* 0x000fe20000000007 */
[----:B------:R-:W-:Y:S01]  /*0af0*/  LEA.HI R7, R6, UR4, RZ, 0x1c ;  /* 0x0000000406077c11 */ /* 0x000fe2000f8fe0ff */
[----:B------:R-:W-:-:S04]  /*0b00*/  IMAD.HI R6, R5, 0x2aaaaaab, RZ ;  /* 0x2aaaaaab05067827 */ /* 0x000fc800078e02ff */
[----:B------:R-:W-:Y:S01]  /*0b10*/  IMAD R24, R18, 0x4, R7 ;  /* 0x0000000412187824 */ /* 0x000fe200078e0207 */
[----:B------:R-:W-:-:S04]  /*0b20*/  SHF.R.U32.HI R7, RZ, 0x1f, R6 ;  /* 0x0000001fff077819 */ /* 0x000fc80000011606 */
[----:B------:R-:W-:-:S05]  /*0b30*/  LEA.HI.SX32 R6, R6, R7, 0x1a ;  /* 0x0000000706067211 */ /* 0x000fca00078fd2ff */
[----:B------:R-:W-:Y:S01]  /*0b40*/  IMAD R7, R6, -0x180, R5 ;  /* 0xfffffe8006077824 */ /* 0x000fe200078e0205 */
[----:B------:R-:W-:-:S03]  /*0b50*/  ISETP.LT.AND P2, PT, R5, 0x600, !P0 ;  /* 0x000006000500780c */ /* 0x000fc60004741270 */
[----:B------:R-:W-:-:S04]  /*0b60*/  IMAD R7, R7, 0x3c1, R0 ;  /* 0x000003c107077824 */ /* 0x000fc800078e0200 */
[----:B------:R-:W-:Y:S01]  /*0b70*/  IMAD R5, R6, 0x1e8020, R7 ;  /* 0x001e802006057824 */ /* 0x000fe200078e0207 */
[----:B------:R-:W-:-:S05]  /*0b80*/  LOP3.LUT R6, R28, 0x34, RZ, 0xfc, !PT ;  /* 0x000000341c067812 */ /* 0x000fca00078efcff */
[----:B------:R-:W-:Y:S01]  /*0b90*/  IMAD.HI R7, R6, 0x2aaaaaab, RZ ;  /* 0x2aaaaaab06077827 */ /* 0x000fe200078e02ff */
[----:B------:R-:W-:-:S04]  /*0ba0*/  LEA.HI R17, R8, UR4, RZ, 0x1c ;  /* 0x0000000408117c11 */ /* 0x000fc8000f8fe0ff */
[----:B------:R-:W-:Y:S02]  /*0bb0*/  SHF.R.U32.HI R8, RZ, 0x1f, R7 ;  /* 0x0000001fff087819 */ /* 0x000fe40000011607 */
[----:B------:R-:W-:Y:S02]  /*0bc0*/  LEA.HI R9, R9, UR4, RZ, 0x1c ;  /* 0x0000000409097c11 */ /* 0x000fe4000f8fe0ff */
[----:B------:R-:W-:Y:S01]  /*0bd0*/  LEA.HI.SX32 R7, R7, R8, 0x1a ;  /* 0x0000000807077211 */ /* 0x000fe200078fd2ff */
[C---:B------:R-:W-:Y:S01]  /*0be0*/  IMAD R21, R18.reuse, 0x4, R21 ;  /* 0x0000000412157824 */ /* 0x040fe200078e0215 */
[----:B------:R-:W-:Y:S01]  /*0bf0*/  FSETP.GEU.AND P1, PT, R13, RZ, PT ;  /* 0x000000ff0d00720b */ /* 0x000fe20003f2e000 */
[C---:B------:R-:W-:Y:S02]  /*0c00*/  IMAD R17, R18.reuse, 0x4, R17 ;  /* 0x0000000412117824 */ /* 0x040fe400078e0211 */
[----:B------:R-:W-:Y:S02]  /*0c10*/  IMAD R18, R18, 0x4, R9 ;  /* 0x0000000412127824 */ /* 0x000fe400078e0209 */
[----:B------:R-:W-:Y:S01]  /*0c20*/  IMAD R9, R7, -0x180, R6 ;  /* 0xfffffe8007097824 */ /* 0x000fe200078e0206 */
[----:B------:R-:W-:-:S02]  /*0c30*/  FSEL R36, R13, RZ, P1 ;  /* 0x000000ff0d247208 */ /* 0x000fc40000800000 */
[----:B------:R-:W-:Y:S01]  /*0c40*/  ISETP.LT.AND P1, PT, R6, 0x600, !P0 ;  /* 0x000006000600780c */ /* 0x000fe20004721270 */
[----:B------:R-:W-:Y:S01]  /*0c50*/  IMAD R8, R9, 0x3c1, R0 ;  /* 0x000003c109087824 */ /* 0x000fe200078e0200 */
[----:B------:R-:W-:-:S03]  /*0c60*/  LOP3.LUT R6, R28, 0x20, RZ, 0xfc, !PT ;  /* 0x000000201c067812 */ /* 0x000fc600078efcff */
[----:B------:R-:W-:Y:S02]  /*0c70*/  IMAD R7, R7, 0x1e8020, R8 ;  /* 0x001e802007077824 */ /* 0x000fe400078e0208 */
[----:B------:R-:W-:-:S05]  /*0c80*/  IMAD.HI R8, R6, 0x2aaaaaab, RZ ;  /* 0x2aaaaaab06087827 */ /* 0x000fca00078e02ff */
[----:B------:R-:W-:Y:S02]  /*0c90*/  SHF.R.U32.HI R9, RZ, 0x1f, R8 ;  /* 0x0000001fff097819 */ /* 0x000fe40000011608 */
[----:B------:R-:W-:Y:S02]  /*0ca0*/  P2R R19, PR, RZ, 0x4 ;  /* 0x00000004ff137803 */ /* 0x000fe40000000000 */
[----:B------:R-:W-:Y:S02]  /*0cb0*/  LEA.HI.SX32 R9, R8, R9, 0x1a ;  /* 0x0000000908097211 */ /* 0x000fe400078fd2ff */
[C---:B------:R-:W-:Y:S02]  /*0cc0*/  FSETP.GEU.AND P2, PT, R34.reuse, RZ, PT ;  /* 0x000000ff2200720b */ /* 0x040fe40003f4e000 */
[----:B------:R-:W-:Y:S01]  /*0cd0*/  FSETP.GEU.AND P3, PT, R25, RZ, PT ;  /* 0x000000ff1900720b */ /* 0x000fe20003f6e000 */
[----:B------:R-:W-:Y:S01]  /*0ce0*/  IMAD R13, R9, -0x180, R6 ;  /* 0xfffffe80090d7824 */ /* 0x000fe200078e0206 */
[----:B------:R-:W-:-:S02]  /*0cf0*/  FSEL R15, R34, RZ, P2 ;  /* 0x000000ff220f7208 */ /* 0x000fc40001000000 */
[----:B------:R-:W-:Y:S01]  /*0d00*/  ISETP.LT.AND P2, PT, R6, 0x600, !P0 ;  /* 0x000006000600780c */ /* 0x000fe20004741270 */
[----:B------:R-:W-:Y:S01]  /*0d10*/  IMAD R6, R13, 0x3c1, R0 ;  /* 0x000003c10d067824 */ /* 0x000fe200078e0200 */
[----:B------:R-:W-:Y:S02]  /*0d20*/  FSEL R8, R25, RZ, P3 ;  /* 0x000000ff19087208 */ /* 0x000fe40001800000 */
[----:B------:R-:W-:Y:S01]  /*0d30*/  FSETP.GEU.AND P4, PT, R26, RZ, PT ;  /* 0x000000ff1a00720b */ /* 0x000fe20003f8e000 */
[----:B------:R-:W-:Y:S01]  /*0d40*/  STS [R21], R36 ;  /* 0x0000002415007388 */ /* 0x000fe20000000800 */
[C---:B------:R-:W-:Y:S01]  /*0d50*/  FSETP.GEU.AND P3, PT, R12.reuse, RZ, PT ;  /* 0x000000ff0c00720b */ /* 0x040fe20003f6e000 */
[----:B------:R-:W-:Y:S02]  /*0d60*/  IMAD R9, R9, 0x1e8020, R6 ;  /* 0x001e802009097824 */ /* 0x000fe400078e0206 */
[----:B------:R0:W-:Y:S01]  /*0d70*/  STS [R24+0x100], R15 ;  /* 0x0001000f18007388 */ /* 0x0001e20000000800 */
[----:B------:R-:W-:-:S02]  /*0d80*/  FSEL R34, R12, RZ, P3 ;  /* 0x000000ff0c227208 */ /* 0x000fc40001800000 */
[----:B------:R-:W-:Y:S02]  /*0d90*/  FSETP.GEU.AND P3, PT, R11, RZ, PT ;  /* 0x000000ff0b00720b */ /* 0x000fe40003f6e000 */
[----:B------:R-:W-:Y:S02]  /*0da0*/  LOP3.LUT R6, R28, 0x30, RZ, 0xfc, !PT ;  /* 0x000000301c067812 */ /* 0x000fe400078efcff */
[----:B0-----:R-:W-:Y:S02]  /*0db0*/  FSEL R15, R26, RZ, P4 ;  /* 0x000000ff1a0f7208 */ /* 0x001fe40002000000 */
[C---:B------:R-:W-:Y:S01]  /*0dc0*/  FSETP.GEU.AND P4, PT, R32.reuse, RZ, PT ;  /* 0x000000ff2000720b */ /* 0x040fe20003f8e000 */
[----:B------:R0:W-:Y:S03]  /*0dd0*/  STS [R17+0x200], R8 ;  /* 0x0002000811007388 */ /* 0x0001e60000000800 */
[----:B------:R-:W-:-:S02]  /*0de0*/  FSEL R25, R32, RZ, P4 ;  /* 0x000000ff20197208 */ /* 0x000fc40002000000 */
[----:B------:R-:W-:Y:S01]  /*0df0*/  FSEL R32, R11, RZ, P3 ;  /* 0x000000ff0b207208 */ /* 0x000fe20001800000 */
[----:B------:R-:W-:Y:S01]  /*0e00*/  IMAD.HI R11, R6, 0x2aaaaaab, RZ ;  /* 0x2aaaaaab060b7827 */ /* 0x000fe200078e02ff */
[C---:B0-----:R-:W-:Y:S02]  /*0e10*/  LOP3.LUT R8, R28.reuse, 0x2c, RZ, 0xfc, !PT ;  /* 0x0000002c1c087812 */ /* 0x041fe400078efcff */
[----:B------:R-:W-:Y:S02]  /*0e20*/  LOP3.LUT R12, R28, 0x1c, RZ, 0xfc, !PT ;  /* 0x0000001c1c0c7812 */ /* 0x000fe400078efcff */
[----:B------:R-:W-:Y:S01]  /*0e30*/  SHF.R.U32.HI R26, RZ, 0x1f, R11 ;  /* 0x0000001fff1a7819 */ /* 0x000fe2000001160b */
[----:B------:R-:W-:Y:S01]  /*0e40*/  IMAD.HI R13, R8, 0x2aaaaaab, RZ ;  /* 0x2aaaaaab080d7827 */ /* 0x000fe200078e02ff */
[----:B------:R0:W-:Y:S02]  /*0e50*/  STS [R18+0x300], R15 ;  /* 0x0003000f12007388 */ /* 0x0001e40000000800 */
[----:B------:R-:W-:-:S02]  /*0e60*/  LEA.HI.SX32 R11, R11, R26, 0x1a ;  /* 0x0000001a0b0b7211 */ /* 0x000fc400078fd2ff */
[----:B------:R-:W-:Y:S01]  /*0e70*/  SHF.R.U32.HI R26, RZ, 0x1f, R13 ;  /* 0x0000001fff1a7819 */ /* 0x000fe2000001160d */
[----:B0-----:R-:W-:-:S03]  /*0e80*/  IMAD.HI R15, R12, 0x2aaaaaab, RZ ;  /* 0x2aaaaaab0c0f7827 */ /* 0x001fc600078e02ff */
[----:B------:R-:W-:Y:S02]  /*0e90*/  LEA.HI.SX32 R13, R13, R26, 0x1a ;  /* 0x0000001a0d0d7211 */ /* 0x000fe400078fd2ff */
[----:B------:R-:W-:Y:S01]  /*0ea0*/  SHF.R.U32.HI R26, RZ, 0x1f, R15 ;  /* 0x0000001fff1a7819 */ /* 0x000fe2000001160f */
[----:B------:R-:W-:Y:S01]  /*0eb0*/  STS [R21+0x40], R34 ;  /* 0x0000402215007388 */ /* 0x000fe20000000800 */
[----:B------:R-:W-:Y:S02]  /*0ec0*/  FSETP.GEU.AND P4, PT, R2, RZ, PT ;  /* 0x000000ff0200720b */ /* 0x000fe40003f8e000 */
[----:B------:R-:W-:Y:S01]  /*0ed0*/  LEA.HI.SX32 R15, R15, R26, 0x1a ;  /* 0x0000001a0f0f7211 */ /* 0x000fe200078fd2ff */
[----:B------:R0:W-:Y:S01]  /*0ee0*/  STS [R24+0x140], R25 ;  /* 0x0001401918007388 */ /* 0x0001e20000000800 */
[----:B------:R-:W-:Y:S02]  /*0ef0*/  FSETP.GEU.AND P5, PT, R22, RZ, PT ;  /* 0x000000ff1600720b */ /* 0x000fe40003fae000 */
[----:B------:R-:W-:-:S02]  /*0f00*/  FSEL R2, R2, RZ, P4 ;  /* 0x000000ff02027208 */ /* 0x000fc40002000000 */
[----:B------:R-:W-:Y:S02]  /*0f10*/  FSETP.GEU.AND P4, PT, R16, RZ, PT ;  /* 0x000000ff1000720b */ /* 0x000fe40003f8e000 */
[----:B------:R-:W-:Y:S01]  /*0f20*/  ISETP.LT.AND P3, PT, R12, 0x600, !P0 ;  /* 0x000006000c00780c */ /* 0x000fe20004761270 */
[----:B0-----:R-:W-:-:S04]  /*0f30*/  IMAD R25, R15, -0x180, R12 ;  /* 0xfffffe800f197824 */ /* 0x001fc800078e020c */
[----:B------:R-:W-:Y:S01]  /*0f40*/  IMAD R12, R25, 0x3c1, R0 ;  /* 0x000003c1190c7824 */ /* 0x000fe200078e0200 */
[----:B------:R-:W-:Y:S02]  /*0f50*/  FSEL R25, R22, RZ, P5 ;  /* 0x000000ff16197208 */ /* 0x000fe40002800000 */
[----:B------:R-:W-:Y:S02]  /*0f60*/  FSETP.GEU.AND P5, PT, R30, RZ, PT ;  /* 0x000000ff1e00720b */ /* 0x000fe40003fae000 */
[----:B------:R-:W-:Y:S02]  /*0f70*/  FSEL R22, R16, RZ, P4 ;  /* 0x000000ff10167208 */ /* 0x000fe40002000000 */
[----:B------:R-:W-:Y:S01]  /*0f80*/  FSETP.GEU.AND P4, PT, R4, RZ, PT ;  /* 0x000000ff0400720b */ /* 0x000fe20003f8e000 */
[----:B------:R-:W-:Y:S01]  /*0f90*/  STS [R17+0x240], R32 ;  /* 0x0002402011007388 */ /* 0x000fe20000000800 */
[----:B------:R-:W-:Y:S01]  /*0fa0*/  FSEL R27, R30, RZ, P5 ;  /* 0x000000ff1e1b7208 */ /* 0x000fe20002800000 */
[----:B------:R-:W-:Y:S01]  /*0fb0*/  IMAD R15, R15, 0x1e8020, R12 ;  /* 0x001e80200f0f7824 */ /* 0x000fe200078e020c */
[----:B------:R-:W-:Y:S01]  /*0fc0*/  FSEL R30, R4, RZ, P4 ;  /* 0x000000ff041e7208 */ /* 0x000fe20002000000 */
[----:B------:R0:W-:Y:S01]  /*0fd0*/  STS [R18+0x340], R25 ;  /* 0x0003401912007388 */ /* 0x0001e20000000800 */
[----:B------:R-:W-:-:S02]  /*0fe0*/  FSETP.GEU.AND P5, PT, R20, RZ, PT ;  /* 0x000000ff1400720b */ /* 0x000fc40003fae000 */
[C---:B------:R-:W-:Y:S01]  /*0ff0*/  LOP3.LUT R4, R28.reuse, 0x28, RZ, 0xfc, !PT ;  /* 0x000000281c047812 */ /* 0x040fe200078efcff */
[----:B------:R1:W-:Y:S01]  /*1000*/  STS [R21+0x80], R2 ;  /* 0x0000800215007388 */ /* 0x0003e20000000800 */
[----:B------:R-:W-:Y:S02]  /*1010*/  LOP3.LUT R12, R28, 0x24, RZ, 0xfc, !PT ;  /* 0x000000241c0c7812 */ /* 0x000fe400078efcff */
[----:B------:R-:W-:Y:S01]  /*1020*/  FSEL R29, R20, RZ, P5 ;  /* 0x000000ff141d7208 */ /* 0x000fe20002800000 */
[----:B------:R-:W-:Y:S01]  /*1030*/  STS [R24+0x180], R27 ;  /* 0x0001801b18007388 */ /* 0x000fe20000000800 */
[----:B------:R-:W-:Y:S01]  /*1040*/  FSETP.GEU.AND P5, PT, R10, RZ, PT ;  /* 0x000000ff0a00720b */ /* 0x000fe20003fae000 */
[----:B0-----:R-:W-:Y:S01]  /*1050*/  IMAD.HI R25, R4, 0x2aaaaaab, RZ ;  /* 0x2aaaaaab04197827 */ /* 0x001fe200078e02ff */
[----:B-1----:R-:W-:Y:S01]  /*1060*/  LOP3.LUT R2, R28, 0x18, RZ, 0xfc, !PT ;  /* 0x000000181c027812 */ /* 0x002fe200078efcff */
[----:B------:R0:W-:Y:S02]  /*1070*/  STS [R17+0x280], R22 ;  /* 0x0002801611007388 */ /* 0x0001e40000000800 */
[----:B------:R-:W-:Y:S01]  /*1080*/  IMAD.HI R16, R12, 0x2aaaaaab, RZ ;  /* 0x2aaaaaab0c107827 */ /* 0x000fe200078e02ff */
[----:B------:R-:W-:Y:S01]  /*1090*/  FSEL R31, R10, RZ, P5 ;  /* 0x000000ff0a1f7208 */ /* 0x000fe20002800000 */
[----:B------:R1:W-:Y:S01]  /*10a0*/  STS [R18+0x380], R29 ;  /* 0x0003801d12007388 */ /* 0x0003e20000000800 */
[----:B------:R-:W-:Y:S01]  /*10b0*/  SHF.R.U32.HI R10, RZ, 0x1f, R25 ;  /* 0x0000001fff0a7819 */ /* 0x000fe20000011619 */
[----:B0-----:R-:W-:Y:S01]  /*10c0*/  IMAD.HI R22, R2, 0x2aaaaaab, RZ ;  /* 0x2aaaaaab02167827 */ /* 0x001fe200078e02ff */
[----:B------:R-:W-:-:S02]  /*10d0*/  SHF.R.U32.HI R27, RZ, 0x1f, R16 ;  /* 0x0000001fff1b7819 */ /* 0x000fc40000011610 */
[----:B------:R-:W-:Y:S02]  /*10e0*/  FSETP.GEU.AND P4, PT, R23, RZ, PT ;  /* 0x000000ff1700720b */ /* 0x000fe40003f8e000 */
[----:B-1----:R-:W-:Y:S01]  /*10f0*/  SHF.R.U32.HI R29, RZ, 0x1f, R22 ;  /* 0x0000001fff1d7819 */ /* 0x002fe20000011616 */
[----:B------:R0:W-:Y:S01]  /*1100*/  STS [R21+0xc0], R30 ;  /* 0x0000c01e15007388 */ /* 0x0001e20000000800 */
[----:B------:R-:W-:Y:S02]  /*1110*/  LEA.HI.SX32 R25, R25, R10, 0x1a ;  /* 0x0000000a19197211 */ /* 0x000fe400078fd2ff */
[----:B------:R-:W-:Y:S02]  /*1120*/  FSEL R10, R23, RZ, P4 ;  /* 0x000000ff170a7208 */ /* 0x000fe40002000000 */
[----:B------:R-:W-:Y:S02]  /*1130*/  FSETP.GEU.AND P4, PT, R14, RZ, PT ;  /* 0x000000ff0e00720b */ /* 0x000fe40003f8e000 */
[----:B0-----:R-:W-:-:S02]  /*1140*/  LEA.HI.SX32 R21, R16, R27, 0x1a ;  /* 0x0000001b10157211 */ /* 0x001fc400078fd2ff */
[----:B------:R-:W-:Y:S02]  /*1150*/  LEA.HI.SX32 R27, R22, R29, 0x1a ;  /* 0x0000001d161b7211 */ /* 0x000fe400078fd2ff */
[----:B------:R-:W-:Y:S02]  /*1160*/  LOP3.LUT R22, R28, 0x10, RZ, 0xfc, !PT ;  /* 0x000000101c167812 */ /* 0x000fe400078efcff */
[----:B------:R-:W-:Y:S02]  /*1170*/  FSEL R35, R14, RZ, P4 ;  /* 0x000000ff0e237208 */ /* 0x000fe40002000000 */
[----:B------:R-:W-:Y:S01]  /*1180*/  LOP3.LUT R14, R28, 0xc, RZ, 0xfc, !PT ;  /* 0x0000000c1c0e7812 */ /* 0x000fe200078efcff */
[----:B------:R-:W-:Y:S01]  /*1190*/  IMAD.HI R29, R22, 0x2aaaaaab, RZ ;  /* 0x2aaaaaab161d7827 */ /* 0x000fe200078e02ff */
[----:B------:R0:W-:Y:S01]  /*11a0*/  STS [R24+0x1c0], R31 ;  /* 0x0001c01f18007388 */ /* 0x0001e20000000800 */
[----:B------:R-:W-:Y:S02]  /*11b0*/  ISETP.LT.AND P4, PT, R2, 0x600, !P0 ;  /* 0x000006000200780c */ /* 0x000fe40004781270 */
[----:B------:R-:W-:Y:S01]  /*11c0*/  IMAD R33, R27, -0x180, R2 ;  /* 0xfffffe801b217824 */ /* 0x000fe200078e0202 */
[----:B------:R-:W-:Y:S01]  /*11d0*/  SHF.R.U32.HI R2, RZ, 0x1f, R29 ;  /* 0x0000001fff027819 */ /* 0x000fe2000001161d */
[----:B0-----:R-:W-:Y:S01]  /*11e0*/  IMAD.HI R31, R14, 0x2aaaaaab, RZ ;  /* 0x2aaaaaab0e1f7827 */ /* 0x001fe200078e02ff */
[----:B------:R-:W-:-:S02]  /*11f0*/  LOP3.LUT R24, R28, 0x8, RZ, 0xfc, !PT ;  /* 0x000000081c187812 */ /* 0x000fc400078efcff */
[----:B------:R-:W-:Y:S01]  /*1200*/  LEA.HI.SX32 R29, R29, R2, 0x1a ;  /* 0x000000021d1d7211 */ /* 0x000fe200078fd2ff */
[----:B------:R-:W-:Y:S01]  /*1210*/  IMAD R16, R33, 0x3c1, R0 ;  /* 0x000003c121107824 */ /* 0x000fe200078e0200 */
[----:B------:R-:W-:Y:S01]  /*1220*/  SHF.R.U32.HI R2, RZ, 0x1f, R31 ;  /* 0x0000001fff027819 */ /* 0x000fe2000001161f */
[----:B------:R-:W-:Y:S01]  /*1230*/  IMAD.HI R33, R24, 0x2aaaaaab, RZ ;  /* 0x2aaaaaab18217827 */ /* 0x000fe200078e02ff */
[----:B------:R0:W-:Y:S02]  /*1240*/  STS [R17+0x2c0], R10 ;  /* 0x0002c00a11007388 */ /* 0x0001e40000000800 */
[----:B------:R-:W-:Y:S02]  /*1250*/  LEA.HI.SX32 R31, R31, R2, 0x1a ;  /* 0x000000021f1f7211 */ /* 0x000fe400078fd2ff */
[----:B------:R-:W-:Y:S02]  /*1260*/  LOP3.LUT R2, R28, 0x4, RZ, 0xfc, !PT ;  /* 0x000000041c027812 */ /* 0x000fe400078efcff */
[----:B0-----:R-:W-:-:S04]  /*1270*/  SHF.R.U32.HI R10, RZ, 0x1f, R33 ;  /* 0x0000001fff0a7819 */ /* 0x001fc80000011621 */
[----:B------:R-:W-:Y:S01]  /*1280*/  LEA.HI.SX32 R33, R33, R10, 0x1a ;  /* 0x0000000a21217211 */ /* 0x000fe200078fd2ff */
[----:B------:R-:W-:-:S05]  /*1290*/  IMAD.HI R10, R2, 0x2aaaaaab, RZ ;  /* 0x2aaaaaab020a7827 */ /* 0x000fca00078e02ff */
[----:B------:R-:W-:-:S04]  /*12a0*/  SHF.R.U32.HI R17, RZ, 0x1f, R10 ;  /* 0x0000001fff117819 */ /* 0x000fc8000001160a */
[----:B------:R-:W-:Y:S01]  /*12b0*/  LEA.HI.SX32 R17, R10, R17, 0x1a ;  /* 0x000000110a117211 */ /* 0x000fe200078fd2ff */
[----:B------:R0:W-:Y:S01]  /*12c0*/  STS [R18+0x3c0], R35 ;  /* 0x0003c02312007388 */ /* 0x0001e20000000800 */
[----:B------:R-:W-:Y:S01]  /*12d0*/  BAR.SYNC.DEFER_BLOCKING 0x0 ;  /* 0x0000000000007b1d */ /* 0x000fe20000010000 */
[----:B------:R-:W-:Y:S02]  /*12e0*/  ISETP.LT.AND P5, PT, R2, 0x600, !P0 ;  /* 0x000006000200780c */ /* 0x000fe400047a1270 */
[----:B0-----:R-:W-:-:S04]  /*12f0*/  IMAD R35, R17, -0x180, R2 ;  /* 0xfffffe8011237824 */ /* 0x001fc800078e0202 */
[----:B------:R-:W-:-:S04]  /*1300*/  IMAD R2, R35, 0x3c1, R0 ;  /* 0x000003c123027824 */ /* 0x000fc800078e0200 */
[----:B------:R-:W-:Y:S02]  /*1310*/  IMAD R35, R17, 0x1e8020, R2 ;  /* 0x001e802011237824 */ /* 0x000fe400078e0202 */
[----:B------:R-:W-:-:S05]  /*1320*/  IMAD.HI R2, R28, 0x2aaaaaab, RZ ;  /* 0x2aaaaaab1c027827 */ /* 0x000fca00078e02ff */
[----:B------:R-:W-:-:S04]  /*1330*/  SHF.R.U32.HI R17, RZ, 0x1f, R2 ;  /* 0x0000001fff117819 */ /* 0x000fc80000011602 */
[----:B------:R-:W-:-:S05]  /*1340*/  LEA.HI.SX32 R17, R2, R17, 0x1a ;  /* 0x0000001102117211 */ /* 0x000fca00078fd2ff */
[----:B------:R-:W-:-:S04]  /*1350*/  IMAD R37, R17, -0x180, R28 ;  /* 0xfffffe8011257824 */ /* 0x000fc800078e021c */
[----:B------:R-:W-:-:S04]  /*1360*/  IMAD R2, R37, 0x3c1, R0 ;  /* 0x000003c125027824 */ /* 0x000fc800078e0200 */
[----:B------:R-:W-:Y:S01]  /*1370*/  IMAD R17, R17, 0x1e8020, R2 ;  /* 0x001e802011117824 */ /* 0x000fe200078e0202 */
[----:B------:R-:W-:-:S04]  /*1380*/  SHF.R.U32.HI R2, RZ, 0x4, R3 ;  /* 0x00000004ff027819 */ /* 0x000fc80000011603 */
[----:B------:R-:W-:Y:S02]  /*1390*/  LOP3.LUT R2, R2, 0xc, RZ, 0xc0, !PT ;  /* 0x0000000c02027812 */ /* 0x000fe400078ec0ff */
[----:B------:R-:W-:-:S03]  /*13a0*/  LOP3.LUT R10, R3, 0xff, RZ, 0xc0, !PT ;  /* 0x000000ff030a7812 */ /* 0x000fc600078ec0ff */
[----:B------:R-:W-:-:S04]  /*13b0*/  VIADD R3, R2, UR4 ;  /* 0x0000000402037c36 */ /* 0x000fc80008000000 */
[----:B------:R-:W-:Y:S02]  /*13c0*/  IMAD R18, R10, 0x4, R3 ;  /* 0x000000040a127824 */ /* 0x000fe400078e0203 */
[----:B------:R-:W0:Y:S03]  /*13d0*/  LDC.64 R2, c[0x0][0x238] ;  /* 0x00008e00ff027b82 */ /* 0x000e260000000a00 */
[----:B------:R-:W1:Y:S01]  /*13e0*/  LDS R37, [R18] ;  /* 0x0000000012257984 */ /* 0x000e620000000800 */
[----:B------:R-:W-:Y:S01]  /*13f0*/  IMAD R27, R27, 0x1e8020, R16 ;  /* 0x001e80201b1b7824 */ /* 0x000fe200078e0210 */
[----:B------:R-:W-:-:S05]  /*1400*/  LOP3.LUT R20, R28, 0x14, RZ, 0xfc, !PT ;  /* 0x000000141c147812 */ /* 0x000fca00078efcff */
[----:B------:R-:W-:-:S04]  /*1410*/  IMAD.HI R26, R20, 0x2aaaaaab, RZ ;  /* 0x2aaaaaab141a7827 */ /* 0x000fc800078e02ff */
[----:B0-----:R-:W-:Y:S01]  /*1420*/  IMAD.WIDE R16, R17, 0x4, R2 ;  /* 0x0000000411107825 */ /* 0x001fe200078e0202 */
[----:B------:R-:W-:-:S04]  /*1430*/  SHF.R.U32.HI R23, RZ, 0x1f, R26 ;  /* 0x0000001fff177819 */ /* 0x000fc8000001161a */
[----:B-1----:R0:W-:Y:S01]  /*1440*/  @P6 STG.E desc[UR6][R16.64], R37 ;  /* 0x0000002510006986 */ /* 0x0021e2000c101906 */
[----:B------:R-:W-:Y:S02]  /*1450*/  ISETP.NE.AND P6, PT, R19, RZ, PT ;  /* 0x000000ff1300720c */ /* 0x000fe40003fc5270 */
[----:B------:R-:W-:-:S04]  /*1460*/  LOP3.LUT R19, R10, 0x100, RZ, 0xfc, !PT ;  /* 0x000001000a137812 */ /* 0x000fc800078efcff */
[----:B------:R-:W-:-:S04]  /*1470*/  SHF.R.U32.HI R19, RZ, 0x4, R19 ;  /* 0x00000004ff137819 */ /* 0x000fc80000011613 */
[----:B------:R-:W-:Y:S02]  /*1480*/  LOP3.LUT R19, R19, 0x1c, RZ, 0xc0, !PT ;  /* 0x0000001c13137812 */ /* 0x000fe400078ec0ff */
[----:B------:R-:W-:-:S03]  /*1490*/  LEA.HI.SX32 R23, R26, R23, 0x1a ;  /* 0x000000171a177211 */ /* 0x000fc600078fd2ff */
[----:B------:R-:W-:-:S04]  /*14a0*/  VIADD R19, R19, UR4 ;  /* 0x0000000413137c36 */ /* 0x000fc80008000000 */
[----:B------:R-:W-:Y:S02]  /*14b0*/  IMAD R26, R10, 0x4, R19 ;  /* 0x000000040a1a7824 */ /* 0x000fe400078e0213 */
[----:B------:R-:W-:-:S04]  /*14c0*/  IMAD.WIDE R18, R35, 0x4, R2 ;  /* 0x0000000423127825 */ /* 0x000fc800078e0202 */
[----:B------:R-:W-:Y:S01]  /*14d0*/  IMAD R35, R33, -0x180, R24 ;  /* 0xfffffe8021237824 */ /* 0x000fe200078e0218 */
[----:B------:R-:W1:Y:S03]  /*14e0*/  LDS R26, [R26+0x400] ;  /* 0x000400001a1a7984 */ /* 0x000e660000000800 */
[----:B0-----:R-:W-:-:S04]  /*14f0*/  IMAD R16, R35, 0x3c1, R0 ;  /* 0x000003c123107824 */ /* 0x001fc800078e0200 */
[----:B------:R-:W-:Y:S01]  /*1500*/  IMAD R17, R33, 0x1e8020, R16 ;  /* 0x001e802021117824 */ /* 0x000fe200078e0210 */
[----:B------:R-:W-:-:S04]  /*1510*/  LOP3.LUT R16, R10, 0x200, RZ, 0xfc, !PT ;  /* 0x000002000a107812 */ /* 0x000fc800078efcff */
[----:B------:R-:W-:-:S04]  /*1520*/  SHF.R.U32.HI R16, RZ, 0x4, R16 ;  /* 0x00000004ff107819 */ /* 0x000fc80000011610 */
[----:B------:R-:W-:-:S05]  /*1530*/  LOP3.LUT R16, R16, 0x2c, RZ, 0xc0, !PT ;  /* 0x0000002c10107812 */ /* 0x000fca00078ec0ff */
[----:B------:R-:W-:-:S04]  /*1540*/  VIADD R33, R16, UR4 ;  /* 0x0000000410217c36 */ /* 0x000fc80008000000 */
[----:B------:R-:W-:-:S06]  /*1550*/  IMAD R33, R10, 0x4, R33 ;  /* 0x000000040a217824 */ /* 0x000fcc00078e0221 */
[----:B------:R-:W0:Y:S04]  /*1560*/  LDS R33, [R33+0x800] ;  /* 0x0008000021217984 */ /* 0x000e280000000800 */
[----:B-1----:R1:W-:Y:S01]  /*1570*/  @P5 STG.E desc[UR6][R18.64], R26 ;  /* 0x0000001a12005986 */ /* 0x0023e2000c101906 */
[----:B------:R-:W-:Y:S01]  /*1580*/  ISETP.LT.AND P5, PT, R24, 0x600, !P0 ;  /* 0x000006001800780c */ /* 0x000fe200047a1270 */
[----:B------:R-:W-:-:S04]  /*1590*/  IMAD.WIDE R16, R17, 0x4, R2 ;  /* 0x0000000411107825 */ /* 0x000fc800078e0202 */
[----:B-1----:R-:W-:-:S08]  /*15a0*/  IMAD R19, R31, -0x180, R14 ;  /* 0xfffffe801f137824 */ /* 0x002fd000078e020e */
[----:B0-----:R-:W-:Y:S01]  /*15b0*/  @P5 STG.E desc[UR6][R16.64], R33 ;  /* 0x0000002110005986 */ /* 0x001fe2000c101906 */
[----:B------:R-:W-:Y:S01]  /*15c0*/  ISETP.LT.AND P5, PT, R14, 0x600, !P0 ;  /* 0x000006000e00780c */ /* 0x000fe200047a1270 */
[----:B------:R-:W-:-:S04]  /*15d0*/  IMAD R14, R19, 0x3c1, R0 ;  /* 0x000003c1130e7824 */ /* 0x000fc800078e0200 */
[----:B------:R-:W-:Y:S01]  /*15e0*/  IMAD R31, R31, 0x1e8020, R14 ;  /* 0x001e80201f1f7824 */ /* 0x000fe200078e020e */
[----:B------:R-:W-:-:S04]  /*15f0*/  LOP3.LUT R14, R10, 0x300, RZ, 0xfc, !PT ;  /* 0x000003000a0e7812 */ /* 0x000fc800078efcff */
[----:B------:R-:W-:-:S04]  /*1600*/  SHF.R.U32.HI R14, RZ, 0x4, R14 ;  /* 0x00000004ff0e7819 */ /* 0x000fc8000001160e */
[----:B------:R-:W-:-:S05]  /*1610*/  LOP3.LUT R14, R14, 0x3c, RZ, 0xc0, !PT ;  /* 0x0000003c0e0e7812 */ /* 0x000fca00078ec0ff */
[----:B------:R-:W-:-:S04]  /*1620*/  VIADD R19, R14, UR4 ;  /* 0x000000040e137c36 */ /* 0x000fc80008000000 */
[----:B------:R-:W-:Y:S02]  /*1630*/  IMAD R18, R10, 0x4, R19 ;  /* 0x000000040a127824 */ /* 0x000fe400078e0213 */
[----:B------:R-:W-:-:S03]  /*1640*/  IMAD R19, R29, -0x180, R22 ;  /* 0xfffffe801d137824 */ /* 0x000fc600078e0216 */
[----:B------:R0:W1:Y:S01]  /*1650*/  LDS R35, [R18+0xc00] ;  /* 0x000c000012237984 */ /* 0x0000620000000800 */
[----:B------:R-:W-:-:S04]  /*1660*/  IMAD R14, R19, 0x3c1, R0 ;  /* 0x000003c1130e7824 */ /* 0x000fc800078e0200 */
[----:B------:R-:W-:Y:S01]  /*1670*/  IMAD R29, R29, 0x1e8020, R14 ;  /* 0x001e80201d1d7824 */ /* 0x000fe200078e020e */
[----:B------:R-:W-:-:S04]  /*1680*/  LOP3.LUT R14, R10, 0x400, RZ, 0xfc, !PT ;  /* 0x000004000a0e7812 */ /* 0x000fc800078efcff */
[----:B------:R-:W-:-:S04]  /*1690*/  SHF.R.U32.HI R14, RZ, 0x4, R14 ;  /* 0x00000004ff0e7819 */ /* 0x000fc8000001160e */
[----:B------:R-:W-:-:S05]  /*16a0*/  LOP3.LUT R14, R14, 0x4c, RZ, 0xc0, !PT ;  /* 0x0000004c0e0e7812 */ /* 0x000fca00078ec0ff */
[----:B------:R-:W-:-:S04]  /*16b0*/  VIADD R19, R14, UR4 ;  /* 0x000000040e137c36 */ /* 0x000fc80008000000 */
[----:B0-----:R-:W-:Y:S02]  /*16c0*/  IMAD R18, R10, 0x4, R19 ;  /* 0x000000040a127824 */ /* 0x001fe400078e0213 */
[----:B------:R-:W-:-:S03]  /*16d0*/  IMAD.WIDE R16, R31, 0x4, R2 ;  /* 0x000000041f107825 */ /* 0x000fc600078e0202 */
[----:B------:R-:W0:Y:S01]  /*16e0*/  LDS R31, [R18+0x1000] ;  /* 0x00100000121f7984 */ /* 0x000e220000000800 */
[----:B------:R-:W-:-:S04]  /*16f0*/  IMAD R19, R23, -0x180, R20 ;  /* 0xfffffe8017137824 */ /* 0x000fc800078e0214 */
[----:B------:R-:W-:Y:S01]  /*1700*/  IMAD R14, R19, 0x3c1, R0 ;  /* 0x000003c1130e7824 */ /* 0x000fe200078e0200 */
[----:B-1----:R1:W-:Y:S01]  /*1710*/  @P5 STG.E desc[UR6][R16.64], R35 ;  /* 0x0000002310005986 */ /* 0x0023e2000c101906 */
[----:B------:R-:W-:Y:S02]  /*1720*/  ISETP.LT.AND P5, PT, R22, 0x600, !P0 ;  /* 0x000006001600780c */ /* 0x000fe400047a1270 */
[----:B------:R-:W-:Y:S01]  /*1730*/  IMAD R23, R23, 0x1e8020, R14 ;  /* 0x001e802017177824 */ /* 0x000fe200078e020e */
[C---:B------:R-:W-:Y:S02]  /*1740*/  LOP3.LUT R14, R10.reuse, 0x500, RZ, 0xfc, !PT ;  /* 0x000005000a0e7812 */ /* 0x040fe400078efcff */
[----:B------:R-:W-:Y:S02]  /*1750*/  LOP3.LUT R19, R10, 0x600, RZ, 0xfc, !PT ;  /* 0x000006000a137812 */ /* 0x000fe400078efcff */
[----:B------:R-:W-:Y:S01]  /*1760*/  SHF.R.U32.HI R14, RZ, 0x4, R14 ;  /* 0x00000004ff0e7819 */ /* 0x000fe2000001160e */
[----:B-1----:R-:W-:-:S03]  /*1770*/  IMAD.WIDE R16, R29, 0x4, R2 ;  /* 0x000000041d107825 */ /* 0x002fc600078e0202 */
[----:B------:R-:W-:Y:S02]  /*1780*/  LOP3.LUT R14, R14, 0x5c, RZ, 0xc0, !PT ;  /* 0x0000005c0e0e7812 */ /* 0x000fe400078ec0ff */
[----:B------:R-:W-:-:S04]  /*1790*/  SHF.R.U32.HI R19, RZ, 0x4, R19 ;  /* 0x00000004ff137819 */ /* 0x000fc80000011613 */
[----:B------:R-:W-:Y:S01]  /*17a0*/  LOP3.LUT R19, R19, 0x6c, RZ, 0xc0, !PT ;  /* 0x0000006c13137812 */ /* 0x000fe200078ec0ff */
[----:B0-----:R0:W-:Y:S01]  /*17b0*/  @P5 STG.E desc[UR6][R16.64], R31 ;  /* 0x0000001f10005986 */ /* 0x0011e2000c101906 */
[----:B------:R-:W-:Y:S02]  /*17c0*/  ISETP.LT.AND P5, PT, R20, 0x600, !P0 ;  /* 0x000006001400780c */ /* 0x000fe400047a1270 */
[----:B------:R-:W-:-:S04]  /*17d0*/  LOP3.LUT R20, R10, 0x700, RZ, 0xfc, !PT ;  /* 0x000007000a147812 */ /* 0x000fc800078efcff */
[----:B------:R-:W-:Y:S02]  /*17e0*/  SHF.R.U32.HI R20, RZ, 0x4, R20 ;  /* 0x00000004ff147819 */ /* 0x000fe40000011614 */
[----:B0-----:R-:W-:Y:S01]  /*17f0*/  IADD3 R17, R14, UR4, RZ ;  /* 0x000000040e117c10 */ /* 0x001fe2000fffe0ff */
[----:B------:R-:W-:Y:S01]  /*1800*/  VIADD R19, R19, UR4 ;  /* 0x0000000413137c36 */ /* 0x000fe20008000000 */
[----:B------:R-:W-:-:S03]  /*1810*/  LOP3.LUT R14, R20, 0x7c, RZ, 0xc0, !PT ;  /* 0x0000007c140e7812 */ /* 0x000fc600078ec0ff */
[----:B------:R-:W-:Y:S02]  /*1820*/  IMAD R20, R10, 0x4, R17 ;  /* 0x000000040a147824 */ /* 0x000fe400078e0211 */
[----:B------:R-:W-:Y:S02]  /*1830*/  VIADD R17, R14, UR4 ;  /* 0x000000040e117c36 */ /* 0x000fe40008000000 */
[C---:B------:R-:W-:Y:S01]  /*1840*/  IMAD R22, R10.reuse, 0x4, R19 ;  /* 0x000000040a167824 */ /* 0x040fe200078e0213 */
[----:B------:R0:W1:Y:S01]  /*1850*/  LDS R29, [R20+0x1400] ;  /* 0x00140000141d7984 */ /* 0x0000620000000800 */
[----:B------:R-:W-:-:S03]  /*1860*/  IMAD R24, R10, 0x4, R17 ;  /* 0x000000040a187824 */ /* 0x000fc600078e0211 */
[----:B------:R2:W3:Y:S04]  /*1870*/  LDS R31, [R22+0x1800] ;  /* 0x00180000161f7984 */ /* 0x0004e80000000800 */
[----:B------:R4:W5:Y:S01]  /*1880*/  LDS R33, [R24+0x1c00] ;  /* 0x001c000018217984 */ /* 0x0009620000000800 */
[----:B------:R-:W-:Y:S01]  /*1890*/  LOP3.LUT R14, R10, 0x800, RZ, 0xfc, !PT ;  /* 0x000008000a0e7812 */ /* 0x000fe200078efcff */
[----:B------:R-:W-:-:S03]  /*18a0*/  IMAD.WIDE R16, R23, 0x4, R2 ;  /* 0x0000000417107825 */ /* 0x000fc600078e0202 */
[----:B------:R-:W-:-:S04]  /*18b0*/  SHF.R.U32.HI R23, RZ, 0x4, R14 ;  /* 0x00000004ff177819 */ /* 0x000fc8000001160e */
[----:B------:R-:W-:Y:S01]  /*18c0*/  LOP3.LUT R23, R23, 0x8c, RZ, 0xc0, !PT ;  /* 0x0000008c17177812 */ /* 0x000fe200078ec0ff */
[--C-:B------:R-:W-:Y:S01]  /*18d0*/  IMAD.WIDE R18, R27, 0x4, R2.reuse ;  /* 0x000000041b127825 */ /* 0x100fe200078e0202 */
[C---:B0-----:R-:W-:Y:S02]  /*18e0*/  LOP3.LUT R20, R10.reuse, 0x900, RZ, 0xfc, !PT ;  /* 0x000009000a147812 */ /* 0x041fe400078efcff */
[C---:B--2---:R-:W-:Y:S01]  /*18f0*/  LOP3.LUT R22, R10.reuse, 0xa00, RZ, 0xfc, !PT ;  /* 0x00000a000a167812 */ /* 0x044fe200078efcff */
[----:B------:R-:W-:Y:S01]  /*1900*/  VIADD R23, R23, UR4 ;  /* 0x0000000417177c36 */ /* 0x000fe20008000000 */
[C---:B----4-:R-:W-:Y:S01]  /*1910*/  LOP3.LUT R24, R10.reuse, 0xb00, RZ, 0xfc, !PT ;  /* 0x00000b000a187812 */ /* 0x050fe200078efcff */
[----:B------:R-:W-:Y:S01]  /*1920*/  IMAD.WIDE R14, R15, 0x4, R2 ;  /* 0x000000040f0e7825 */ /* 0x000fe200078e0202 */
[C---:B------:R-:W-:Y:S02]  /*1930*/  LOP3.LUT R26, R10.reuse, 0xe00, RZ, 0xfc, !PT ;  /* 0x00000e000a1a7812 */ /* 0x040fe400078efcff */
[----:B------:R-:W-:Y:S01]  /*1940*/  SHF.R.U32.HI R20, RZ, 0x4, R20 ;  /* 0x00000004ff147819 */ /* 0x000fe20000011614 */
[----:B------:R-:W-:Y:S01]  /*1950*/  IMAD R23, R10, 0x4, R23 ;  /* 0x000000040a177824 */ /* 0x000fe200078e0217 */
[----:B------:R-:W-:-:S02]  /*1960*/  SHF.R.U32.HI R22, RZ, 0x4, R22 ;  /* 0x00000004ff167819 */ /* 0x000fc40000011616 */
[----:B------:R-:W-:Y:S02]  /*1970*/  SHF.R.U32.HI R24, RZ, 0x4, R24 ;  /* 0x00000004ff187819 */ /* 0x000fe40000011618 */
[----:B------:R-:W-:Y:S01]  /*1980*/  SHF.R.U32.HI R26, RZ, 0x4, R26 ;  /* 0x00000004ff1a7819 */ /* 0x000fe2000001161a */
[----:B------:R-:W0:Y:S04]  /*1990*/  LDS R27, [R23+0x2000] ;  /* 0x00200000171b7984 */ /* 0x000e280000000800 */
[----:B-1----:R1:W-:Y:S01]  /*19a0*/  @P5 STG.E desc[UR6][R16.64], R29 ;  /* 0x0000001d10005986 */ /* 0x0023e2000c101906 */
[----:B------:R-:W-:-:S03]  /*19b0*/  LOP3.LUT R20, R20, 0x9c, RZ, 0xc0, !PT ;  /* 0x0000009c14147812 */ /* 0x000fc600078ec0ff */
[----:B---3--:R2:W-:Y:S01]  /*19c0*/  @P4 STG.E desc[UR6][R18.64], R31 ;  /* 0x0000001f12004986 */ /* 0x0085e2000c101906 */
[----:B------:R-:W-:Y:S02]  /*19d0*/  LOP3.LUT R22, R22, 0xac, RZ, 0xc0, !PT ;  /* 0x000000ac16167812 */ /* 0x000fe400078ec0ff */
[C---:B-1----:R-:W-:Y:S02]  /*19e0*/  LOP3.LUT R16, R10.reuse, 0xc00, RZ, 0xfc, !PT ;  /* 0x00000c000a107812 */ /* 0x042fe400078efcff */
[C---:B------:R-:W-:Y:S02]  /*19f0*/  LOP3.LUT R17, R10.reuse, 0xd00, RZ, 0xfc, !PT ;  /* 0x00000d000a117812 */ /* 0x040fe400078efcff */
[----:B--2---:R-:W-:Y:S02]  /*1a00*/  LOP3.LUT R18, R10, 0xf00, RZ, 0xfc, !PT ;  /* 0x00000f000a127812 */ /* 0x004fe400078efcff */
[----:B------:R-:W-:Y:S02]  /*1a10*/  SHF.R.U32.HI R16, RZ, 0x4, R16 ;  /* 0x00000004ff107819 */ /* 0x000fe40000011610 */
[----:B------:R-:W-:Y:S01]  /*1a20*/  SHF.R.U32.HI R17, RZ, 0x4, R17 ;  /* 0x00000004ff117819 */ /* 0x000fe20000011611 */
[----:B-----5:R1:W-:Y:S01]  /*1a30*/  @P3 STG.E desc[UR6][R14.64], R33 ;  /* 0x000000210e003986 */ /* 0x0203e2000c101906 */
[----:B------:R-:W-:-:S02]  /*1a40*/  LOP3.LUT R24, R24, 0xbc, RZ, 0xc0, !PT ;  /* 0x000000bc18187812 */ /* 0x000fc400078ec0ff */
[----:B------:R-:W-:Y:S02]  /*1a50*/  LOP3.LUT R16, R16, 0xcc, RZ, 0xc0, !PT ;  /* 0x000000cc10107812 */ /* 0x000fe400078ec0ff */
[----:B------:R-:W-:Y:S01]  /*1a60*/  LOP3.LUT R26, R26, 0xec, RZ, 0xc0, !PT ;  /* 0x000000ec1a1a7812 */ /* 0x000fe200078ec0ff */
[----:B------:R-:W-:Y:S01]  /*1a70*/  VIADD R19, R24, UR4 ;  /* 0x0000000418137c36 */ /* 0x000fe20008000000 */
[----:B------:R-:W-:Y:S02]  /*1a80*/  IADD3 R29, R16, UR4, RZ ;  /* 0x00000004101d7c10 */ /* 0x000fe4000fffe0ff */
[----:B-1----:R-:W-:Y:S02]  /*1a90*/  SHF.R.U32.HI R14, RZ, 0x4, R18 ;  /* 0x00000004ff0e7819 */ /* 0x002fe40000011612 */
[----:B------:R-:W-:Y:S01]  /*1aa0*/  LOP3.LUT R18, R17, 0xdc, RZ, 0xc0, !PT ;  /* 0x000000dc11127812 */ /* 0x000fe200078ec0ff */
[----:B------:R-:W-:Y:S02]  /*1ab0*/  VIADD R15, R20, UR4 ;  /* 0x00000004140f7c36 */ /* 0x000fe40008000000 */
[----:B------:R-:W-:-:S02]  /*1ac0*/  VIADD R17, R22, UR4 ;  /* 0x0000000416117c36 */ /* 0x000fc40008000000 */
[----:B------:R-:W-:Y:S02]  /*1ad0*/  VIADD R31, R18, UR4 ;  /* 0x00000004121f7c36 */ /* 0x000fe40008000000 */
[----:B------:R-:W-:Y:S02]  /*1ae0*/  IMAD R15, R10, 0x4, R15 ;  /* 0x000000040a0f7824 */ /* 0x000fe400078e020f */
[----:B------:R-:W-:Y:S02]  /*1af0*/  VIADD R33, R26, UR4 ;  /* 0x000000041a217c36 */ /* 0x000fe40008000000 */
[C---:B------:R-:W-:Y:S01]  /*1b00*/  IMAD R20, R10.reuse, 0x4, R17 ;  /* 0x000000040a147824 */ /* 0x040fe200078e0211 */
[----:B------:R1:W2:Y:S01]  /*1b10*/  LDS R23, [R15+0x2400] ;  /* 0x002400000f177984 */ /* 0x0002a20000000800 */
[C---:B------:R-:W-:Y:S02]  /*1b20*/  IMAD R19, R10.reuse, 0x4, R19 ;  /* 0x000000040a137824 */ /* 0x040fe400078e0213 */
[----:B------:R-:W-:-:S02]  /*1b30*/  IMAD R18, R10, 0x4, R29 ;  /* 0x000000040a127824 */ /* 0x000fc400078e021d */
[C---:B------:R-:W-:Y:S01]  /*1b40*/  IMAD R17, R10.reuse, 0x4, R31 ;  /* 0x000000040a117824 */ /* 0x040fe200078e021f */
[----:B------:R-:W3:Y:S01]  /*1b50*/  LDS R20, [R20+0x2800] ;  /* 0x0028000014147984 */ /* 0x000ee20000000800 */
[----:B------:R-:W-:-:S03]  /*1b60*/  IMAD R16, R10, 0x4, R33 ;  /* 0x000000040a107824 */ /* 0x000fc600078e0221 */
[----:B------:R-:W4:Y:S04]  /*1b70*/  LDS R19, [R19+0x2c00] ;  /* 0x002c000013137984 */ /* 0x000f280000000800 */
[----:B------:R-:W5:Y:S04]  /*1b80*/  LDS R18, [R18+0x3000] ;  /* 0x0030000012127984 */ /* 0x000f680000000800 */
[----:B------:R-:W2:Y:S04]  /*1b90*/  LDS R17, [R17+0x3400] ;  /* 0x0034000011117984 */ /* 0x000ea80000000800 */
[----:B------:R-:W2:Y:S01]  /*1ba0*/  LDS R16, [R16+0x3800] ;  /* 0x0038000010107984 */ /* 0x000ea20000000800 */
[----:B------:R-:W-:-:S05]  /*1bb0*/  LOP3.LUT R14, R14, 0xfc, RZ, 0xc0, !PT ;  /* 0x000000fc0e0e7812 */ /* 0x000fca00078ec0ff */
[----:B------:R-:W-:Y:S02]  /*1bc0*/  VIADD R29, R14, UR4 ;  /* 0x000000040e1d7c36 */ /* 0x000fe40008000000 */
[----:B-1----:R-:W-:Y:S01]  /*1bd0*/  IMAD.WIDE R14, R9, 0x4, R2 ;  /* 0x00000004090e7825 */ /* 0x002fe200078e0202 */
[----:B------:R-:W-:-:S03]  /*1be0*/  ISETP.LT.AND P5, PT, R12, 0x600, !P0 ;  /* 0x000006000c00780c */ /* 0x000fc600047a1270 */
[----:B------:R-:W-:Y:S02]  /*1bf0*/  IMAD R9, R21, -0x180, R12 ;  /* 0xfffffe8015097824 */ /* 0x000fe400078e020c */
[----:B------:R-:W-:Y:S02]  /*1c00*/  IMAD R10, R10, 0x4, R29 ;  /* 0x000000040a0a7824 */ /* 0x000fe400078e021d */
[----:B------:R-:W-:Y:S02]  /*1c10*/  IMAD R31, R25, -0x180, R4 ;  /* 0xfffffe80191f7824 */ /* 0x000fe400078e0204 */
[----:B------:R-:W-:Y:S02]  /*1c20*/  IMAD R12, R9, 0x3c1, R0 ;  /* 0x000003c1090c7824 */ /* 0x000fe400078e0200 */
[----:B------:R-:W-:Y:S01]  /*1c30*/  IMAD R29, R13, -0x180, R8 ;  /* 0xfffffe800d1d7824 */ /* 0x000fe200078e0208 */
[----:B0-----:R0:W-:Y:S01]  /*1c40*/  @P2 STG.E desc[UR6][R14.64], R27 ;  /* 0x0000001b0e002986 */ /* 0x0011e2000c101906 */
[----:B------:R-:W-:Y:S01]  /*1c50*/  IMAD R9, R11, -0x180, R6 ;  /* 0xfffffe800b097824 */ /* 0x000fe200078e0206 */
[----:B------:R-:W-:Y:S01]  /*1c60*/  ISETP.LT.AND P4, PT, R4, 0x600, !P0 ;  /* 0x000006000400780c */ /* 0x000fe20004781270 */
[----:B------:R-:W-:Y:S01]  /*1c70*/  IMAD R4, R31, 0x3c1, R0 ;  /* 0x000003c11f047824 */ /* 0x000fe200078e0200 */
[----:B------:R-:W-:Y:S01]  /*1c80*/  ISETP.LT.AND P2, PT, R6, 0x600, !P0 ;  /* 0x000006000600780c */ /* 0x000fe20004741270 */
[----:B------:R-:W-:Y:S01]  /*1c90*/  IMAD R21, R21, 0x1e8020, R12 ;  /* 0x001e802015157824 */ /* 0x000fe200078e020c */
[----:B------:R-:W-:Y:S01]  /*1ca0*/  ISETP.LT.AND P3, PT, R8, 0x600, !P0 ;  /* 0x000006000800780c */ /* 0x000fe20004761270 */
[--C-:B------:R-:W-:Y:S01]  /*1cb0*/  IMAD R6, R29, 0x3c1, R0.reuse ;  /* 0x000003c11d067824 */ /* 0x100fe200078e0200 */
[----:B------:R-:W-:Y:S01]  /*1cc0*/  LOP3.LUT R28, R28, 0x3c, RZ, 0xfc, !PT ;  /* 0x0000003c1c1c7812 */ /* 0x000fe200078efcff */
[----:B------:R-:W-:-:S02]  /*1cd0*/  IMAD R12, R9, 0x3c1, R0 ;  /* 0x000003c1090c7824 */ /* 0x000fc400078e0200 */
[----:B------:R-:W-:Y:S01]  /*1ce0*/  IMAD R25, R25, 0x1e8020, R4 ;  /* 0x001e802019197824 */ /* 0x000fe200078e0204 */
[----:B------:R-:W-:Y:S01]  /*1cf0*/  ISETP.LT.AND P0, PT, R28, 0x600, !P0 ;  /* 0x000006001c00780c */ /* 0x000fe20004701270 */
[----:B0-----:R-:W-:Y:S02]  /*1d00*/  IMAD R15, R13, 0x1e8020, R6 ;  /* 0x001e80200d0f7824 */ /* 0x001fe400078e0206 */
[----:B------:R-:W-:Y:S02]  /*1d10*/  IMAD R11, R11, 0x1e8020, R12 ;  /* 0x001e80200b0b7824 */ /* 0x000fe400078e020c */
[----:B------:R-:W-:-:S04]  /*1d20*/  IMAD.WIDE R8, R21, 0x4, R2 ;  /* 0x0000000415087825 */ /* 0x000fc800078e0202 */
[--C-:B------:R-:W-:Y:S01]  /*1d30*/  IMAD.WIDE R12, R25, 0x4, R2.reuse ;  /* 0x00000004190c7825 */ /* 0x100fe200078e0202 */
[----:B--2---:R0:W-:Y:S03]  /*1d40*/  @P5 STG.E desc[UR6][R8.64], R23 ;  /* 0x0000001708005986 */ /* 0x0041e6000c101906 */
[--C-:B------:R-:W-:Y:S01]  /*1d50*/  IMAD.WIDE R14, R15, 0x4, R2.reuse ;  /* 0x000000040f0e7825 */ /* 0x100fe200078e0202 */
[----:B---3--:R0:W-:Y:S03]  /*1d60*/  @P4 STG.E desc[UR6][R12.64], R20 ;  /* 0x000000140c004986 */ /* 0x0081e6000c101906 */
[--C-:B------:R-:W-:Y:S01]  /*1d70*/  IMAD.WIDE R24, R11, 0x4, R2.reuse ;  /* 0x000000040b187825 */ /* 0x100fe200078e0202 */
[----:B----4-:R0:W-:Y:S03]  /*1d80*/  @P3 STG.E desc[UR6][R14.64], R19 ;  /* 0x000000130e003986 */ /* 0x0101e6000c101906 */
[--C-:B------:R-:W-:Y:S01]  /*1d90*/  IMAD.WIDE R6, R7, 0x4, R2.reuse ;  /* 0x0000000407067825 */ /* 0x100fe200078e0202 */
[----:B-----5:R0:W-:Y:S03]  /*1da0*/  @P2 STG.E desc[UR6][R24.64], R18 ;  /* 0x0000001218002986 */ /* 0x0201e6000c101906 */
[----:B------:R-:W-:Y:S01]  /*1db0*/  IMAD.WIDE R4, R5, 0x4, R2 ;  /* 0x0000000405047825 */ /* 0x000fe200078e0202 */
[----:B------:R0:W-:Y:S04]  /*1dc0*/  @P1 STG.E desc[UR6][R6.64], R17 ;  /* 0x0000001106001986 */ /* 0x0001e8000c101906 */
[----:B------:R0:W-:Y:S02]  /*1dd0*/  @P6 STG.E desc[UR6][R4.64], R16 ;  /* 0x0000001004006986 */ /* 0x0001e4000c101906 */
[----:B0-----:R-:W-:Y:S05]  /*1de0*/  @!P0 EXIT ;  /* 0x000000000000894d */ /* 0x001fea0003800000 */
[----:B0-----:R-:W0:Y:S01]  /*1df0*/  LDS R9, [R10+0x3c00] ;  /* 0x003c00000a097984 */ /* 0x001e220000000800 */
[----:B------:R-:W-:-:S05]  /*1e00*/  IMAD.HI R4, R28, 0x2aaaaaab, RZ ;  /* 0x2aaaaaab1c047827 */ /* 0x000fca00078e02ff */
[----:B------:R-:W-:-:S04]  /*1e10*/  SHF.R.U32.HI R5, RZ, 0x1f, R4 ;  /* 0x0000001fff057819 */ /* 0x000fc80000011604 */
[----:B------:R-:W-:-:S05]  /*1e20*/  LEA.HI.SX32 R5, R4, R5, 0x1a ;  /* 0x0000000504057211 */ /* 0x000fca00078fd2ff */
[----:B------:R-:W-:-:S04]  /*1e30*/  IMAD R7, R5, -0x180, R28 ;  /* 0xfffffe8005077824 */ /* 0x000fc800078e021c */
[----:B------:R-:W-:-:S04]  /*1e40*/  IMAD R0, R7, 0x3c1, R0 ;  /* 0x000003c107007824 */ /* 0x000fc800078e0200 */
[----:B------:R-:W-:-:S04]  /*1e50*/  IMAD R5, R5, 0x1e8020, R0 ;  /* 0x001e802005057824 */ /* 0x000fc800078e0200 */
[----:B------:R-:W-:-:S05]  /*1e60*/  IMAD.WIDE R2, R5, 0x4, R2 ;  /* 0x0000000405027825 */ /* 0x000fca00078e0202 */
[----:B0-----:R-:W-:Y:S01]  /*1e70*/  STG.E desc[UR6][R2.64], R9 ;  /* 0x0000000902007986 */ /* 0x001fe2000c101906 */
[----:B------:R-:W-:Y:S05]  /*1e80*/  EXIT ;  /* 0x000000000000794d */ /* 0x000fea0003800000 */
.L_x_0:
[----:B------:R-:W-:-:S00]  /*1e90*/  BRA `(.L_x_0) ;  /* 0xfffffffc00fc7947 */ /* 0x000fc0000383ffff */
[----:B------:R-:W-:-:S00]  /*1ea0*/  NOP ;  /* 0x0000000000007918 */ /* 0x000fc00000000000 */
        /* <DEDUP_REMOVED lines=13> */
.L_x_1:


//--------------------- .nv.global.init           --------------------------
	.section	.nv.global.init,"aw",@progbits
.nv.global.init:
	.type		_$_str,@object
	.size		_$_str,(_$_str_$_2 - _$_str)
_$_str:
        /*0000*/ 	.byte	0x5f, 0x5f, 0x43, 0x55, 0x44, 0x41, 0x5f, 0x46, 0x54, 0x5a, 0x00
	.type		_$_str_$_2,@object
	.size		_$_str_$_2,(.L_1 - _$_str_$_2)
_$_str_$_2:
        /*000b*/ 	.byte	0x5f, 0x5f, 0x43, 0x55, 0x44, 0x41, 0x5f, 0x50, 0x52, 0x45, 0x43, 0x5f, 0x53, 0x51, 0x52, 0x54
        /*001b*/ 	.byte	0x00
.L_1:


//--------------------- .nv.shared.triton_poi_fused__native_batch_norm_legit_no_training_relu_7 --------------------------
	.section	.nv.shared.triton_poi_fused__native_batch_norm_legit_no_training_relu_7,"aw",@nobits
	.sectionflags	@""
	.align	16
	.zero		1024


//--------------------- .nv.constant0.triton_poi_fused__native_batch_norm_legit_no_training_relu_7 --------------------------
	.section	.nv.constant0.triton_poi_fused__native_batch_norm_legit_no_training_relu_7,"a",@progbits
	.sectionflags	@""
	.align	4
.nv.constant0.triton_poi_fused__native_batch_norm_legit_no_training_relu_7:
	.zero		584
